	.target	sm_90a

	.elftype	@"ET_EXEC"


//--------------------- .note.nv.tkinfo           --------------------------
	.section	.note.nv.tkinfo,"",@"SHT_NOTE"
	.sectionflags	@"SHF_NOTE_NV_TKINFO"
	.tkinfo
        /*0018*/ 	.word	0x00000002
        /*0030*/ 	.string	""
        /*0030*/ 	.string	"ptxas"
        /*0030*/ 	.string	"Cuda compilation tools, release 13.0, V13.0.88"
        /*0030*/ 	.string	"Build cuda_13.0.r13.0/compiler.36424714_0"
        /*0030*/ 	.string	"-arch sm_90a -m 64 "



//--------------------- .note.nv.cuinfo           --------------------------
	.section	.note.nv.cuinfo,"",@"SHT_NOTE"
	.sectionflags	@"SHF_NOTE_NV_CUINFO"
        /*0018*/ 	.short	0x0002
        /*001a*/ 	.short	0x005a
        /*001c*/ 	.short	0x0082
	.zero		2


//--------------------- .nv.info                  --------------------------
	.section	.nv.info,"",@"SHT_CUDA_INFO"
	.align	4


	//----- nvinfo : EIATTR_REGCOUNT
	.align		4
        /*0000*/ 	.byte	0x04, 0x2f
        /*0002*/ 	.short	(.L_29 - .L_28)
	.align		4
.L_28:
        /*0004*/ 	.word	index@(_ZN17fastertransformer20add_bias_temperatureI7__half2EEvPT_PKS2_iiiif)
        /*0008*/ 	.word	0x00000018


	//----- nvinfo : EIATTR_FRAME_SIZE
	.align		4
.L_29:
        /*000c*/ 	.byte	0x04, 0x11
        /*000e*/ 	.short	(.L_31 - .L_30)
	.align		4
.L_30:
        /*0010*/ 	.word	index@(_ZN17fastertransformer20add_bias_temperatureI7__half2EEvPT_PKS2_iiiif)
        /*0014*/ 	.word	0x00000000


	//----- nvinfo : EIATTR_REGCOUNT
	.align		4
.L_31:
        /*0018*/ 	.byte	0x04, 0x2f
        /*001a*/ 	.short	(.L_33 - .L_32)
	.align		4
.L_32:
        /*001c*/ 	.word	index@(_ZN17fastertransformer20add_bias_temperatureIfEEvPT_PKS1_iiiif)
        /*0020*/ 	.word	0x00000010


	//----- nvinfo : EIATTR_FRAME_SIZE
	.align		4
.L_33:
        /*0024*/ 	.byte	0x04, 0x11
        /*0026*/ 	.short	(.L_35 - .L_34)
	.align		4
.L_34:
        /*0028*/ 	.word	index@(_ZN17fastertransformer20add_bias_temperatureIfEEvPT_PKS1_iiiif)
        /*002c*/ 	.word	0x00000000


	//----- nvinfo : EIATTR_REGCOUNT
	.align		4
.L_35:
        /*0030*/ 	.byte	0x04, 0x2f
        /*0032*/ 	.short	(.L_37 - .L_36)
	.align		4
.L_36:
        /*0034*/ 	.word	index@(_ZN17fastertransformer24apply_repetition_penaltyIfLb0EEEvPT_iiiiiPKiS4_S4_S4_if)
        /*0038*/ 	.word	0x00000020


	//----- nvinfo : EIATTR_FRAME_SIZE
	.align		4
.L_37:
        /*003c*/ 	.byte	0x04, 0x11
        /*003e*/ 	.short	(.L_39 - .L_38)
	.align		4
.L_38:
        /*0040*/ 	.word	index@(_ZN17fastertransformer24apply_repetition_penaltyIfLb0EEEvPT_iiiiiPKiS4_S4_S4_if)
        /*0044*/ 	.word	0x00000000


	//----- nvinfo : EIATTR_REGCOUNT
	.align		4
.L_39:
        /*0048*/ 	.byte	0x04, 0x2f
        /*004a*/ 	.short	(.L_41 - .L_40)
	.align		4
.L_40:
        /*004c*/ 	.word	index@(_ZN17fastertransformer24apply_repetition_penaltyIfLb1EEEvPT_iiiiiPKiS4_S4_S4_if)
        /*0050*/ 	.word	0x00000020


	//----- nvinfo : EIATTR_FRAME_SIZE
	.align		4
.L_41:
        /*0054*/ 	.byte	0x04, 0x11
        /*0056*/ 	.short	(.L_43 - .L_42)
	.align		4
.L_42:
        /*0058*/ 	.word	index@(_ZN17fastertransformer24apply_repetition_penaltyIfLb1EEEvPT_iiiiiPKiS4_S4_S4_if)
        /*005c*/ 	.word	0x00000000


	//----- nvinfo : EIATTR_REGCOUNT
	.align		4
.L_43:
        /*0060*/ 	.byte	0x04, 0x2f
        /*0062*/ 	.short	(.L_45 - .L_44)
	.align		4
.L_44:
        /*0064*/ 	.word	index@(_ZN17fastertransformer24apply_min_length_penaltyIfEEvPT_iPKiS4_iii)
        /*0068*/ 	.word	0x0000000c


	//----- nvinfo : EIATTR_FRAME_SIZE
	.align		4
.L_45:
        /*006c*/ 	.byte	0x04, 0x11
        /*006e*/ 	.short	(.L_47 - .L_46)
	.align		4
.L_46:
        /*0070*/ 	.word	index@(_ZN17fastertransformer24apply_min_length_penaltyIfEEvPT_iPKiS4_iii)
        /*0074*/ 	.word	0x00000000


	//----- nvinfo : EIATTR_REGCOUNT
	.align		4
.L_47:
        /*0078*/ 	.byte	0x04, 0x2f
        /*007a*/ 	.short	(.L_49 - .L_48)
	.align		4
.L_48:
        /*007c*/ 	.word	index@(_ZN17fastertransformer20add_bias_temperatureI6__halfEEvPT_PKS2_iiiif)
        /*0080*/ 	.word	0x0000000e


	//----- nvinfo : EIATTR_FRAME_SIZE
	.align		4
.L_49:
        /*0084*/ 	.byte	0x04, 0x11
        /*0086*/ 	.short	(.L_51 - .L_50)
	.align		4
.L_50:
        /*0088*/ 	.word	index@(_ZN17fastertransformer20add_bias_temperatureI6__halfEEvPT_PKS2_iiiif)
        /*008c*/ 	.word	0x00000000


	//----- nvinfo : EIATTR_REGCOUNT
	.align		4
.L_51:
        /*0090*/ 	.byte	0x04, 0x2f
        /*0092*/ 	.short	(.L_53 - .L_52)
	.align		4
.L_52:
        /*0094*/ 	.word	index@(_ZN17fastertransformer24apply_repetition_penaltyI6__halfLb0EEEvPT_iiiiiPKiS5_S5_S5_if)
        /*0098*/ 	.word	0x00000020


	//----- nvinfo : EIATTR_FRAME_SIZE
	.align		4
.L_53:
        /*009c*/ 	.byte	0x04, 0x11
        /*009e*/ 	.short	(.L_55 - .L_54)
	.align		4
.L_54:
        /*00a0*/ 	.word	index@(_ZN17fastertransformer24apply_repetition_penaltyI6__halfLb0EEEvPT_iiiiiPKiS5_S5_S5_if)
        /*00a4*/ 	.word	0x00000000


	//----- nvinfo : EIATTR_REGCOUNT
	.align		4
.L_55:
        /*00a8*/ 	.byte	0x04, 0x2f
        /*00aa*/ 	.short	(.L_57 - .L_56)
	.align		4
.L_56:
        /*00ac*/ 	.word	index@(_ZN17fastertransformer24apply_repetition_penaltyI6__halfLb1EEEvPT_iiiiiPKiS5_S5_S5_if)
        /*00b0*/ 	.word	0x00000020


	//----- nvinfo : EIATTR_FRAME_SIZE
	.align		4
.L_57:
        /*00b4*/ 	.byte	0x04, 0x11
        /*00b6*/ 	.short	(.L_59 - .L_58)
	.align		4
.L_58:
        /*00b8*/ 	.word	index@(_ZN17fastertransformer24apply_repetition_penaltyI6__halfLb1EEEvPT_iiiiiPKiS5_S5_S5_if)
        /*00bc*/ 	.word	0x00000000


	//----- nvinfo : EIATTR_REGCOUNT
	.align		4
.L_59:
        /*00c0*/ 	.byte	0x04, 0x2f
        /*00c2*/ 	.short	(.L_61 - .L_60)
	.align		4
.L_60:
        /*00c4*/ 	.word	index@(_ZN17fastertransformer24apply_min_length_penaltyI6__halfEEvPT_iPKiS5_iii)
        /*00c8*/ 	.word	0x0000000b


	//----- nvinfo : EIATTR_FRAME_SIZE
	.align		4
.L_61:
        /*00cc*/ 	.byte	0x04, 0x11
        /*00ce*/ 	.short	(.L_63 - .L_62)
	.align		4
.L_62:
        /*00d0*/ 	.word	index@(_ZN17fastertransformer24apply_min_length_penaltyI6__halfEEvPT_iPKiS5_iii)
        /*00d4*/ 	.word	0x00000000


	//----- nvinfo : EIATTR_MIN_STACK_SIZE
	.align		4
.L_63:
        /*00d8*/ 	.byte	0x04, 0x12
        /*00da*/ 	.short	(.L_65 - .L_64)
	.align		4
.L_64:
        /*00dc*/ 	.word	index@(_ZN17fastertransformer24apply_min_length_penaltyI6__halfEEvPT_iPKiS5_iii)
        /*00e0*/ 	.word	0x00000000


	//----- nvinfo : EIATTR_MIN_STACK_SIZE
	.align		4
.L_65:
        /*00e4*/ 	.byte	0x04, 0x12
        /*00e6*/ 	.short	(.L_67 - .L_66)
	.align		4
.L_66:
        /*00e8*/ 	.word	index@(_ZN17fastertransformer24apply_repetition_penaltyI6__halfLb1EEEvPT_iiiiiPKiS5_S5_S5_if)
        /*00ec*/ 	.word	0x00000000


	//----- nvinfo : EIATTR_MIN_STACK_SIZE
	.align		4
.L_67:
        /*00f0*/ 	.byte	0x04, 0x12
        /*00f2*/ 	.short	(.L_69 - .L_68)
	.align		4
.L_68:
        /*00f4*/ 	.word	index@(_ZN17fastertransformer24apply_repetition_penaltyI6__halfLb0EEEvPT_iiiiiPKiS5_S5_S5_if)
        /*00f8*/ 	.word	0x00000000


	//----- nvinfo : EIATTR_MIN_STACK_SIZE
	.align		4
.L_69:
        /*00fc*/ 	.byte	0x04, 0x12
        /*00fe*/ 	.short	(.L_71 - .L_70)
	.align		4
.L_70:
        /*0100*/ 	.word	index@(_ZN17fastertransformer20add_bias_temperatureI6__halfEEvPT_PKS2_iiiif)
        /*0104*/ 	.word	0x00000000


	//----- nvinfo : EIATTR_MIN_STACK_SIZE
	.align		4
.L_71:
        /*0108*/ 	.byte	0x04, 0x12
        /*010a*/ 	.short	(.L_73 - .L_72)
	.align		4
.L_72:
        /*010c*/ 	.word	index@(_ZN17fastertransformer24apply_min_length_penaltyIfEEvPT_iPKiS4_iii)
        /*0110*/ 	.word	0x00000000


	//----- nvinfo : EIATTR_MIN_STACK_SIZE
	.align		4
.L_73:
        /*0114*/ 	.byte	0x04, 0x12
        /*0116*/ 	.short	(.L_75 - .L_74)
	.align		4
.L_74:
        /*0118*/ 	.word	index@(_ZN17fastertransformer24apply_repetition_penaltyIfLb1EEEvPT_iiiiiPKiS4_S4_S4_if)
        /*011c*/ 	.word	0x00000000


	//----- nvinfo : EIATTR_MIN_STACK_SIZE
	.align		4
.L_75:
        /*0120*/ 	.byte	0x04, 0x12
        /*0122*/ 	.short	(.L_77 - .L_76)
	.align		4
.L_76:
        /*0124*/ 	.word	index@(_ZN17fastertransformer24apply_repetition_penaltyIfLb0EEEvPT_iiiiiPKiS4_S4_S4_if)
        /*0128*/ 	.word	0x00000000


	//----- nvinfo : EIATTR_MIN_STACK_SIZE
	.align		4
.L_77:
        /*012c*/ 	.byte	0x04, 0x12
        /*012e*/ 	.short	(.L_79 - .L_78)
	.align		4
.L_78:
        /*0130*/ 	.word	index@(_ZN17fastertransformer20add_bias_temperatureIfEEvPT_PKS1_iiiif)
        /*0134*/ 	.word	0x00000000


	//----- nvinfo : EIATTR_MIN_STACK_SIZE
	.align		4
.L_79:
        /*0138*/ 	.byte	0x04, 0x12
        /*013a*/ 	.short	(.L_81 - .L_80)
	.align		4
.L_80:
        /*013c*/ 	.word	index@(_ZN17fastertransformer20add_bias_temperatureI7__half2EEvPT_PKS2_iiiif)
        /*0140*/ 	.word	0x00000000
.L_81:


//--------------------- .nv.compat                --------------------------
	.section	.nv.compat,"",@"SHT_CUDA_COMPAT_INFO"
	.align	4
        /*0000*/ 	.byte	0x02, 0x09, 0x01, 0x00, 0x02, 0x02, 0x01, 0x00, 0x02, 0x05, 0x05, 0x00, 0x03, 0x07, 0x01, 0x01
        /*0010*/ 	.byte	0x02, 0x03, 0x00, 0x00, 0x02, 0x06, 0x01, 0x00, 0x04, 0x0b, 0x08, 0x00, 0x00, 0x00, 0x00, 0x00
        /*0020*/ 	.byte	0x00, 0x00, 0x00, 0x00


//--------------------- .nv.info._ZN17fastertransformer24apply_min_length_penaltyI6__halfEEvPT_iPKiS5_iii --------------------------
	.section	.nv.info._ZN17fastertransformer24apply_min_length_penaltyI6__halfEEvPT_iPKiS5_iii,"",@"SHT_CUDA_INFO"
	.sectionflags	@""
	.align	4


	//----- nvinfo : EIATTR_CUDA_API_VERSION
	.align		4
        /*0000*/ 	.byte	0x04, 0x37
        /*0002*/ 	.short	(.L_83 - .L_82)
.L_82:
        /*0004*/ 	.word	0x00000082


	//----- nvinfo : EIATTR_KPARAM_INFO
	.align		4
.L_83:
        /*0008*/ 	.byte	0x04, 0x17
        /*000a*/ 	.short	(.L_85 - .L_84)
.L_84:
        /*000c*/ 	.word	0x00000000
        /*0010*/ 	.short	0x0006
        /*0012*/ 	.short	0x0028
        /*0014*/ 	.byte	0x00, 0xf0, 0x11, 0x00


	//----- nvinfo : EIATTR_KPARAM_INFO
	.align		4
.L_85:
        /*0018*/ 	.byte	0x04, 0x17
        /*001a*/ 	.short	(.L_87 - .L_86)
.L_86:
        /*001c*/ 	.word	0x00000000
        /*0020*/ 	.short	0x0005
        /*0022*/ 	.short	0x0024
        /*0024*/ 	.byte	0x00, 0xf0, 0x11, 0x00


	//----- nvinfo : EIATTR_KPARAM_INFO
	.align		4
.L_87:
        /*0028*/ 	.byte	0x04, 0x17
        /*002a*/ 	.short	(.L_89 - .L_88)
.L_88:
        /*002c*/ 	.word	0x00000000
        /*0030*/ 	.short	0x0004
        /*0032*/ 	.short	0x0020
        /*0034*/ 	.byte	0x00, 0xf0, 0x11, 0x00


	//----- nvinfo : EIATTR_KPARAM_INFO
	.align		4
.L_89:
        /*0038*/ 	.byte	0x04, 0x17
        /*003a*/ 	.short	(.L_91 - .L_90)
.L_90:
        /*003c*/ 	.word	0x00000000
        /*0040*/ 	.short	0x0003
        /*0042*/ 	.short	0x0018
        /*0044*/ 	.byte	0x00, 0xf0, 0x21, 0x00


	//----- nvinfo : EIATTR_KPARAM_INFO
	.align		4
.L_91:
        /*0048*/ 	.byte	0x04, 0x17
        /*004a*/ 	.short	(.L_93 - .L_92)
.L_92:
        /*004c*/ 	.word	0x00000000
        /*0050*/ 	.short	0x0002
        /*0052*/ 	.short	0x0010
        /*0054*/ 	.byte	0x00, 0xf0, 0x21, 0x00


	//----- nvinfo : EIATTR_KPARAM_INFO
	.align		4
.L_93:
        /*0058*/ 	.byte	0x04, 0x17
        /*005a*/ 	.short	(.L_95 - .L_94)
.L_94:
        /*005c*/ 	.word	0x00000000
        /*0060*/ 	.short	0x0001
        /*0062*/ 	.short	0x0008
        /*0064*/ 	.byte	0x00, 0xf0, 0x11, 0x00


	//----- nvinfo : EIATTR_KPARAM_INFO
	.align		4
.L_95:
        /*0068*/ 	.byte	0x04, 0x17
        /*006a*/ 	.short	(.L_97 - .L_96)
.L_96:
        /*006c*/ 	.word	0x00000000
        /*0070*/ 	.short	0x0000
        /*0072*/ 	.short	0x0000
        /*0074*/ 	.byte	0x00, 0xf0, 0x21, 0x00


	//----- nvinfo : EIATTR_SPARSE_MMA_MASK
	.align		4
.L_97:
        /*0078*/ 	.byte	0x03, 0x50
        /*007a*/ 	.short	0x0000


	//----- nvinfo : EIATTR_MAXREG_COUNT
	.align		4
        /*007c*/ 	.byte	0x03, 0x1b
        /*007e*/ 	.short	0x00ff


	//----- nvinfo : EIATTR_MERCURY_ISA_VERSION
	.align		4
        /*0080*/ 	.byte	0x03, 0x5f
        /*0082*/ 	.short	0x0101


	//----- nvinfo : EIATTR_EXIT_INSTR_OFFSETS
	.align		4
        /*0084*/ 	.byte	0x04, 0x1c
        /*0086*/ 	.short	(.L_99 - .L_98)


	//   ....[0]....
.L_98:
        /*0088*/ 	.word	0x000000d0


	//   ....[1]....
        /*008c*/ 	.word	0x00000300


	//----- nvinfo : EIATTR_CBANK_PARAM_SIZE
	.align		4
.L_99:
        /*0090*/ 	.byte	0x03, 0x19
        /*0092*/ 	.short	0x002c


	//----- nvinfo : EIATTR_PARAM_CBANK
	.align		4
        /*0094*/ 	.byte	0x04, 0x0a
        /*0096*/ 	.short	(.L_101 - .L_100)
	.align		4
.L_100:
        /*0098*/ 	.word	index@(.nv.constant0._ZN17fastertransformer24apply_min_length_penaltyI6__halfEEvPT_iPKiS5_iii)
        /*009c*/ 	.short	0x0210
        /*009e*/ 	.short	0x002c


	//----- nvinfo : EIATTR_SW_WAR
	.align		4
.L_101:
        /*00a0*/ 	.byte	0x04, 0x36
        /*00a2*/ 	.short	(.L_103 - .L_102)
.L_102:
        /*00a4*/ 	.word	0x00000008
.L_103:


//--------------------- .nv.info._ZN17fastertransformer24apply_repetition_penaltyI6__halfLb1EEEvPT_iiiiiPKiS5_S5_S5_if --------------------------
	.section	.nv.info._ZN17fastertransformer24apply_repetition_penaltyI6__halfLb1EEEvPT_iiiiiPKiS5_S5_S5_if,"",@"SHT_CUDA_INFO"
	.sectionflags	@""
	.align	4


	//----- nvinfo : EIATTR_CUDA_API_VERSION
	.align		4
        /*0000*/ 	.byte	0x04, 0x37
        /*0002*/ 	.short	(.L_105 - .L_104)
.L_104:
        /*0004*/ 	.word	0x00000082


	//----- nvinfo : EIATTR_KPARAM_INFO
	.align		4
.L_105:
        /*0008*/ 	.byte	0x04, 0x17
        /*000a*/ 	.short	(.L_107 - .L_106)
.L_106:
        /*000c*/ 	.word	0x00000000
        /*0010*/ 	.short	0x000b
        /*0012*/ 	.short	0x0044
        /*0014*/ 	.byte	0x00, 0xf0, 0x11, 0x00


	//----- nvinfo : EIATTR_KPARAM_INFO
	.align		4
.L_107:
        /*0018*/ 	.byte	0x04, 0x17
        /*001a*/ 	.short	(.L_109 - .L_108)
.L_108:
        /*001c*/ 	.word	0x00000000
        /*0020*/ 	.short	0x000a
        /*0022*/ 	.short	0x0040
        /*0024*/ 	.byte	0x00, 0xf0, 0x11, 0x00


	//----- nvinfo : EIATTR_KPARAM_INFO
	.align		4
.L_109:
        /*0028*/ 	.byte	0x04, 0x17
        /*002a*/ 	.short	(.L_111 - .L_110)
.L_110:
        /*002c*/ 	.word	0x00000000
        /*0030*/ 	.short	0x0009
        /*0032*/ 	.short	0x0038
        /*0034*/ 	.byte	0x00, 0xf0, 0x21, 0x00


	//----- nvinfo : EIATTR_KPARAM_INFO
	.align		4
.L_111:
        /*0038*/ 	.byte	0x04, 0x17
        /*003a*/ 	.short	(.L_113 - .L_112)
.L_112:
        /*003c*/ 	.word	0x00000000
        /*0040*/ 	.short	0x0008
        /*0042*/ 	.short	0x0030
        /*0044*/ 	.byte	0x00, 0xf0, 0x21, 0x00


	//----- nvinfo : EIATTR_KPARAM_INFO
	.align		4
.L_113:
        /*0048*/ 	.byte	0x04, 0x17
        /*004a*/ 	.short	(.L_115 - .L_114)
.L_114:
        /*004c*/ 	.word	0x00000000
        /*0050*/ 	.short	0x0007
        /*0052*/ 	.short	0x0028
        /*0054*/ 	.byte	0x00, 0xf0, 0x21, 0x00


	//----- nvinfo : EIATTR_KPARAM_INFO
	.align		4
.L_115:
        /*0058*/ 	.byte	0x04, 0x17
        /*005a*/ 	.short	(.L_117 - .L_116)
.L_116:
        /*005c*/ 	.word	0x00000000
        /*0060*/ 	.short	0x0006
        /*0062*/ 	.short	0x0020
        /*0064*/ 	.byte	0x00, 0xf0, 0x21, 0x00


	//----- nvinfo : EIATTR_KPARAM_INFO
	.align		4
.L_117:
        /*0068*/ 	.byte	0x04, 0x17
        /*006a*/ 	.short	(.L_119 - .L_118)
.L_118:
        /*006c*/ 	.word	0x00000000
        /*0070*/ 	.short	0x0005
        /*0072*/ 	.short	0x0018
        /*0074*/ 	.byte	0x00, 0xf0, 0x11, 0x00


	//----- nvinfo : EIATTR_KPARAM_INFO
	.align		4
.L_119:
        /*0078*/ 	.byte	0x04, 0x17
        /*007a*/ 	.short	(.L_121 - .L_120)
.L_120:
        /*007c*/ 	.word	0x00000000
        /*0080*/ 	.short	0x0004
        /*0082*/ 	.short	0x0014
        /*0084*/ 	.byte	0x00, 0xf0, 0x11, 0x00


	//----- nvinfo : EIATTR_KPARAM_INFO
	.align		4
.L_121:
        /*0088*/ 	.byte	0x04, 0x17
        /*008a*/ 	.short	(.L_123 - .L_122)
.L_122:
        /*008c*/ 	.word	0x00000000
        /*0090*/ 	.short	0x0003
        /*0092*/ 	.short	0x0010
        /*0094*/ 	.byte	0x00, 0xf0, 0x11, 0x00


	//----- nvinfo : EIATTR_KPARAM_INFO
	.align		4
.L_123:
        /*0098*/ 	.byte	0x04, 0x17
        /*009a*/ 	.short	(.L_125 - .L_124)
.L_124:
        /*009c*/ 	.word	0x00000000
        /*00a0*/ 	.short	0x0002
        /*00a2*/ 	.short	0x000c
        /*00a4*/ 	.byte	0x00, 0xf0, 0x11, 0x00


	//----- nvinfo : EIATTR_KPARAM_INFO
	.align		4
.L_125:
        /*00a8*/ 	.byte	0x04, 0x17
        /*00aa*/ 	.short	(.L_127 - .L_126)
.L_126:
        /*00ac*/ 	.word	0x00000000
        /*00b0*/ 	.short	0x0001
        /*00b2*/ 	.short	0x0008
        /*00b4*/ 	.byte	0x00, 0xf0, 0x11, 0x00


	//----- nvinfo : EIATTR_KPARAM_INFO
	.align		4
.L_127:
        /*00b8*/ 	.byte	0x04, 0x17
        /*00ba*/ 	.short	(.L_129 - .L_128)
.L_128:
        /*00bc*/ 	.word	0x00000000
        /*00c0*/ 	.short	0x0000
        /*00c2*/ 	.short	0x0000
        /*00c4*/ 	.byte	0x00, 0xf0, 0x21, 0x00


	//----- nvinfo : EIATTR_SPARSE_MMA_MASK
	.align		4
.L_129:
        /*00c8*/ 	.byte	0x03, 0x50
        /*00ca*/ 	.short	0x0000


	//----- nvinfo : EIATTR_MAXREG_COUNT
	.align		4
        /*00cc*/ 	.byte	0x03, 0x1b
        /*00ce*/ 	.short	0x00ff


	//----- nvinfo : EIATTR_NUM_BARRIERS
	.align		4
        /*00d0*/ 	.byte	0x02, 0x4c
        /*00d2*/ 	.byte	0x01
	.zero		1


	//----- nvinfo : EIATTR_EXTERNS
	.align		4
        /*00d4*/ 	.byte	0x04, 0x0f
        /*00d6*/ 	.short	(.L_131 - .L_130)


	//   ....[0]....
	.align		4
.L_130:
        /*00d8*/ 	.word	index@(__assertfail)


	//----- nvinfo : EIATTR_MERCURY_ISA_VERSION
	.align		4
.L_131:
        /*00dc*/ 	.byte	0x03, 0x5f
        /*00de*/ 	.short	0x0101


	//----- nvinfo : EIATTR_SYSCALL_OFFSETS
	.align		4
        /*00e0*/ 	.byte	0x04, 0x46
        /*00e2*/ 	.short	(.L_133 - .L_132)


	//   ....[0]....
.L_132:
        /*00e4*/ 	.word	0x00000140


	//----- nvinfo : EIATTR_EXIT_INSTR_OFFSETS
	.align		4
.L_133:
        /*00e8*/ 	.byte	0x04, 0x1c
        /*00ea*/ 	.short	(.L_135 - .L_134)


	//   ....[0]....
.L_134:
        /*00ec*/ 	.word	0x00000ff0


	//   ....[1]....
        /*00f0*/ 	.word	0x00001170


	//----- nvinfo : EIATTR_CRS_STACK_SIZE
	.align		4
.L_135:
        /*00f4*/ 	.byte	0x04, 0x1e
        /*00f6*/ 	.short	(.L_137 - .L_136)
.L_136:
        /*00f8*/ 	.word	0x00000000


	//----- nvinfo : EIATTR_CBANK_PARAM_SIZE
	.align		4
.L_137:
        /*00fc*/ 	.byte	0x03, 0x19
        /*00fe*/ 	.short	0x0048


	//----- nvinfo : EIATTR_PARAM_CBANK
	.align		4
        /*0100*/ 	.byte	0x04, 0x0a
        /*0102*/ 	.short	(.L_139 - .L_138)
	.align		4
.L_138:
        /*0104*/ 	.word	index@(.nv.constant0._ZN17fastertransformer24apply_repetition_penaltyI6__halfLb1EEEvPT_iiiiiPKiS5_S5_S5_if)
        /*0108*/ 	.short	0x0210
        /*010a*/ 	.short	0x0048


	//----- nvinfo : EIATTR_SW_WAR
	.align		4
.L_139:
        /*010c*/ 	.byte	0x04, 0x36
        /*010e*/ 	.short	(.L_141 - .L_140)
.L_140:
        /*0110*/ 	.word	0x00000008
.L_141:


//--------------------- .nv.info._ZN17fastertransformer24apply_repetition_penaltyI6__halfLb0EEEvPT_iiiiiPKiS5_S5_S5_if --------------------------
	.section	.nv.info._ZN17fastertransformer24apply_repetition_penaltyI6__halfLb0EEEvPT_iiiiiPKiS5_S5_S5_if,"",@"SHT_CUDA_INFO"
	.sectionflags	@""
	.align	4


	//----- nvinfo : EIATTR_CUDA_API_VERSION
	.align		4
        /*0000*/ 	.byte	0x04, 0x37
        /*0002*/ 	.short	(.L_143 - .L_142)
.L_142:
        /*0004*/ 	.word	0x00000082


	//----- nvinfo : EIATTR_KPARAM_INFO
	.align		4
.L_143:
        /*0008*/ 	.byte	0x04, 0x17
        /*000a*/ 	.short	(.L_145 - .L_144)
.L_144:
        /*000c*/ 	.word	0x00000000
        /*0010*/ 	.short	0x000b
        /*0012*/ 	.short	0x0044
        /*0014*/ 	.byte	0x00, 0xf0, 0x11, 0x00


	//----- nvinfo : EIATTR_KPARAM_INFO
	.align		4
.L_145:
        /*0018*/ 	.byte	0x04, 0x17
        /*001a*/ 	.short	(.L_147 - .L_146)
.L_146:
        /*001c*/ 	.word	0x00000000
        /*0020*/ 	.short	0x000a
        /*0022*/ 	.short	0x0040
        /*0024*/ 	.byte	0x00, 0xf0, 0x11, 0x00


	//----- nvinfo : EIATTR_KPARAM_INFO
	.align		4
.L_147:
        /*0028*/ 	.byte	0x04, 0x17
        /*002a*/ 	.short	(.L_149 - .L_148)
.L_148:
        /*002c*/ 	.word	0x00000000
        /*0030*/ 	.short	0x0009
        /*0032*/ 	.short	0x0038
        /*0034*/ 	.byte	0x00, 0xf0, 0x21, 0x00


	//----- nvinfo : EIATTR_KPARAM_INFO
	.align		4
.L_149:
        /*0038*/ 	.byte	0x04, 0x17
        /*003a*/ 	.short	(.L_151 - .L_150)
.L_150:
        /*003c*/ 	.word	0x00000000
        /*0040*/ 	.short	0x0008
        /*0042*/ 	.short	0x0030
        /*0044*/ 	.byte	0x00, 0xf0, 0x21, 0x00


	//----- nvinfo : EIATTR_KPARAM_INFO
	.align		4
.L_151:
        /*0048*/ 	.byte	0x04, 0x17
        /*004a*/ 	.short	(.L_153 - .L_152)
.L_152:
        /*004c*/ 	.word	0x00000000
        /*0050*/ 	.short	0x0007
        /*0052*/ 	.short	0x0028
        /*0054*/ 	.byte	0x00, 0xf0, 0x21, 0x00


	//----- nvinfo : EIATTR_KPARAM_INFO
	.align		4
.L_153:
        /*0058*/ 	.byte	0x04, 0x17
        /*005a*/ 	.short	(.L_155 - .L_154)
.L_154:
        /*005c*/ 	.word	0x00000000
        /*0060*/ 	.short	0x0006
        /*0062*/ 	.short	0x0020
        /*0064*/ 	.byte	0x00, 0xf0, 0x21, 0x00


	//----- nvinfo : EIATTR_KPARAM_INFO
	.align		4
.L_155:
        /*0068*/ 	.byte	0x04, 0x17
        /*006a*/ 	.short	(.L_157 - .L_156)
.L_156:
        /*006c*/ 	.word	0x00000000
        /*0070*/ 	.short	0x0005
        /*0072*/ 	.short	0x0018
        /*0074*/ 	.byte	0x00, 0xf0, 0x11, 0x00


	//----- nvinfo : EIATTR_KPARAM_INFO
	.align		4
.L_157:
        /*0078*/ 	.byte	0x04, 0x17
        /*007a*/ 	.short	(.L_159 - .L_158)
.L_158:
        /*007c*/ 	.word	0x00000000
        /*0080*/ 	.short	0x0004
        /*0082*/ 	.short	0x0014
        /*0084*/ 	.byte	0x00, 0xf0, 0x11, 0x00


	//----- nvinfo : EIATTR_KPARAM_INFO
	.align		4
.L_159:
        /*0088*/ 	.byte	0x04, 0x17
        /*008a*/ 	.short	(.L_161 - .L_160)
.L_160:
        /*008c*/ 	.word	0x00000000
        /*0090*/ 	.short	0x0003
        /*0092*/ 	.short	0x0010
        /*0094*/ 	.byte	0x00, 0xf0, 0x11, 0x00


	//----- nvinfo : EIATTR_KPARAM_INFO
	.align		4
.L_161:
        /*0098*/ 	.byte	0x04, 0x17
        /*009a*/ 	.short	(.L_163 - .L_162)
.L_162:
        /*009c*/ 	.word	0x00000000
        /*00a0*/ 	.short	0x0002
        /*00a2*/ 	.short	0x000c
        /*00a4*/ 	.byte	0x00, 0xf0, 0x11, 0x00


	//----- nvinfo : EIATTR_KPARAM_INFO
	.align		4
.L_163:
        /*00a8*/ 	.byte	0x04, 0x17
        /*00aa*/ 	.short	(.L_165 - .L_164)
.L_164:
        /*00ac*/ 	.word	0x00000000
        /*00b0*/ 	.short	0x0001
        /*00b2*/ 	.short	0x0008
        /*00b4*/ 	.byte	0x00, 0xf0, 0x11, 0x00


	//----- nvinfo : EIATTR_KPARAM_INFO
	.align		4
.L_165:
        /*00b8*/ 	.byte	0x04, 0x17
        /*00ba*/ 	.short	(.L_167 - .L_166)
.L_166:
        /*00bc*/ 	.word	0x00000000
        /*00c0*/ 	.short	0x0000
        /*00c2*/ 	.short	0x0000
        /*00c4*/ 	.byte	0x00, 0xf0, 0x21, 0x00


	//----- nvinfo : EIATTR_SPARSE_MMA_MASK
	.align		4
.L_167:
        /*00c8*/ 	.byte	0x03, 0x50
        /*00ca*/ 	.short	0x0000


	//----- nvinfo : EIATTR_MAXREG_COUNT
	.align		4
        /*00cc*/ 	.byte	0x03, 0x1b
        /*00ce*/ 	.short	0x00ff


	//----- nvinfo : EIATTR_NUM_BARRIERS
	.align		4
        /*00d0*/ 	.byte	0x02, 0x4c
        /*00d2*/ 	.byte	0x01
	.zero		1


	//----- nvinfo : EIATTR_EXTERNS
	.align		4
        /*00d4*/ 	.byte	0x04, 0x0f
        /*00d6*/ 	.short	(.L_169 - .L_168)


	//   ....[0]....
	.align		4
.L_168:
        /*00d8*/ 	.word	index@(__assertfail)


	//----- nvinfo : EIATTR_MERCURY_ISA_VERSION
	.align		4
.L_169:
        /*00dc*/ 	.byte	0x03, 0x5f
        /*00de*/ 	.short	0x0101


	//----- nvinfo : EIATTR_SYSCALL_OFFSETS
	.align		4
        /*00e0*/ 	.byte	0x04, 0x46
        /*00e2*/ 	.short	(.L_171 - .L_170)


	//   ....[0]....
.L_170:
        /*00e4*/ 	.word	0x00000130


	//----- nvinfo : EIATTR_EXIT_INSTR_OFFSETS
	.align		4
.L_171:
        /*00e8*/ 	.byte	0x04, 0x1c
        /*00ea*/ 	.short	(.L_173 - .L_172)


	//   ....[0]....
.L_172:
        /*00ec*/ 	.word	0x00001730


	//   ....[1]....
        /*00f0*/ 	.word	0x000018b0


	//----- nvinfo : EIATTR_CRS_STACK_SIZE
	.align		4
.L_173:
        /*00f4*/ 	.byte	0x04, 0x1e
        /*00f6*/ 	.short	(.L_175 - .L_174)
.L_174:
        /*00f8*/ 	.word	0x00000000


	//----- nvinfo : EIATTR_CBANK_PARAM_SIZE
	.align		4
.L_175:
        /*00fc*/ 	.byte	0x03, 0x19
        /*00fe*/ 	.short	0x0048


	//----- nvinfo : EIATTR_PARAM_CBANK
	.align		4
        /*0100*/ 	.byte	0x04, 0x0a
        /*0102*/ 	.short	(.L_177 - .L_176)
	.align		4
.L_176:
        /*0104*/ 	.word	index@(.nv.constant0._ZN17fastertransformer24apply_repetition_penaltyI6__halfLb0EEEvPT_iiiiiPKiS5_S5_S5_if)
        /*0108*/ 	.short	0x0210
        /*010a*/ 	.short	0x0048


	//----- nvinfo : EIATTR_SW_WAR
	.align		4
.L_177:
        /*010c*/ 	.byte	0x04, 0x36
        /*010e*/ 	.short	(.L_179 - .L_178)
.L_178:
        /*0110*/ 	.word	0x00000008
.L_179:


//--------------------- .nv.info._ZN17fastertransformer20add_bias_temperatureI6__halfEEvPT_PKS2_iiiif --------------------------
	.section	.nv.info._ZN17fastertransformer20add_bias_temperatureI6__halfEEvPT_PKS2_iiiif,"",@"SHT_CUDA_INFO"
	.sectionflags	@""
	.align	4


	//----- nvinfo : EIATTR_CUDA_API_VERSION
	.align		4
        /*0000*/ 	.byte	0x04, 0x37
        /*0002*/ 	.short	(.L_181 - .L_180)
.L_180:
        /*0004*/ 	.word	0x00000082


	//----- nvinfo : EIATTR_KPARAM_INFO
	.align		4
.L_181:
        /*0008*/ 	.byte	0x04, 0x17
        /*000a*/ 	.short	(.L_183 - .L_182)
.L_182:
        /*000c*/ 	.word	0x00000000
        /*0010*/ 	.short	0x0006
        /*0012*/ 	.short	0x0020
        /*0014*/ 	.byte	0x00, 0xf0, 0x11, 0x00


	//----- nvinfo : EIATTR_KPARAM_INFO
	.align		4
.L_183:
        /*0018*/ 	.byte	0x04, 0x17
        /*001a*/ 	.short	(.L_185 - .L_184)
.L_184:
        /*001c*/ 	.word	0x00000000
        /*0020*/ 	.short	0x0005
        /*0022*/ 	.short	0x001c
        /*0024*/ 	.byte	0x00, 0xf0, 0x11, 0x00


	//----- nvinfo : EIATTR_KPARAM_INFO
	.align		4
.L_185:
        /*0028*/ 	.byte	0x04, 0x17
        /*002a*/ 	.short	(.L_187 - .L_186)
.L_186:
        /*002c*/ 	.word	0x00000000
        /*0030*/ 	.short	0x0004
        /*0032*/ 	.short	0x0018
        /*0034*/ 	.byte	0x00, 0xf0, 0x11, 0x00


	//----- nvinfo : EIATTR_KPARAM_INFO
	.align		4
.L_187:
        /*0038*/ 	.byte	0x04, 0x17
        /*003a*/ 	.short	(.L_189 - .L_188)
.L_188:
        /*003c*/ 	.word	0x00000000
        /*0040*/ 	.short	0x0003
        /*0042*/ 	.short	0x0014
        /*0044*/ 	.byte	0x00, 0xf0, 0x11, 0x00


	//----- nvinfo : EIATTR_KPARAM_INFO
	.align		4
.L_189:
        /*0048*/ 	.byte	0x04, 0x17
        /*004a*/ 	.short	(.L_191 - .L_190)
.L_190:
        /*004c*/ 	.word	0x00000000
        /*0050*/ 	.short	0x0002
        /*0052*/ 	.short	0x0010
        /*0054*/ 	.byte	0x00, 0xf0, 0x11, 0x00


	//----- nvinfo : EIATTR_KPARAM_INFO
	.align		4
.L_191:
        /*0058*/ 	.byte	0x04, 0x17
        /*005a*/ 	.short	(.L_193 - .L_192)
.L_192:
        /*005c*/ 	.word	0x00000000
        /*0060*/ 	.short	0x0001
        /*0062*/ 	.short	0x0008
        /*0064*/ 	.byte	0x00, 0xf0, 0x21, 0x00


	//----- nvinfo : EIATTR_KPARAM_INFO
	.align		4
.L_193:
        /*0068*/ 	.byte	0x04, 0x17
        /*006a*/ 	.short	(.L_195 - .L_194)
.L_194:
        /*006c*/ 	.word	0x00000000
        /*0070*/ 	.short	0x0000
        /*0072*/ 	.short	0x0000
        /*0074*/ 	.byte	0x00, 0xf0, 0x21, 0x00


	//----- nvinfo : EIATTR_SPARSE_MMA_MASK
	.align		4
.L_195:
        /*0078*/ 	.byte	0x03, 0x50
        /*007a*/ 	.short	0x0000


	//----- nvinfo : EIATTR_MAXREG_COUNT
	.align		4
        /*007c*/ 	.byte	0x03, 0x1b
        /*007e*/ 	.short	0x00ff


	//----- nvinfo : EIATTR_MERCURY_ISA_VERSION
	.align		4
        /*0080*/ 	.byte	0x03, 0x5f
        /*0082*/ 	.short	0x0101


	//----- nvinfo : EIATTR_EXIT_INSTR_OFFSETS
	.align		4
        /*0084*/ 	.byte	0x04, 0x1c
        /*0086*/ 	.short	(.L_197 - .L_196)


	//   ....[0]....
.L_196:
        /*0088*/ 	.word	0x00000090


	//   ....[1]....
        /*008c*/ 	.word	0x00000300


	//   ....[2]....
        /*0090*/ 	.word	0x00000450


	//----- nvinfo : EIATTR_CRS_STACK_SIZE
	.align		4
.L_197:
        /*0094*/ 	.byte	0x04, 0x1e
        /*0096*/ 	.short	(.L_199 - .L_198)
.L_198:
        /*0098*/ 	.word	0x00000000


	//----- nvinfo : EIATTR_CBANK_PARAM_SIZE
	.align		4
.L_199:
        /*009c*/ 	.byte	0x03, 0x19
        /*009e*/ 	.short	0x0024


	//----- nvinfo : EIATTR_PARAM_CBANK
	.align		4
        /*00a0*/ 	.byte	0x04, 0x0a
        /*00a2*/ 	.short	(.L_201 - .L_200)
	.align		4
.L_200:
        /*00a4*/ 	.word	index@(.nv.constant0._ZN17fastertransformer20add_bias_temperatureI6__halfEEvPT_PKS2_iiiif)
        /*00a8*/ 	.short	0x0210
        /*00aa*/ 	.short	0x0024


	//----- nvinfo : EIATTR_SW_WAR
	.align		4
.L_201:
        /*00ac*/ 	.byte	0x04, 0x36
        /*00ae*/ 	.short	(.L_203 - .L_202)
.L_202:
        /*00b0*/ 	.word	0x00000008
.L_203:


//--------------------- .nv.info._ZN17fastertransformer24apply_min_length_penaltyIfEEvPT_iPKiS4_iii --------------------------
	.section	.nv.info._ZN17fastertransformer24apply_min_length_penaltyIfEEvPT_iPKiS4_iii,"",@"SHT_CUDA_INFO"
	.sectionflags	@""
	.align	4


	//----- nvinfo : EIATTR_CUDA_API_VERSION
	.align		4
        /*0000*/ 	.byte	0x04, 0x37
        /*0002*/ 	.short	(.L_205 - .L_204)
.L_204:
        /*0004*/ 	.word	0x00000082


	//----- nvinfo : EIATTR_KPARAM_INFO
	.align		4
.L_205:
        /*0008*/ 	.byte	0x04, 0x17
        /*000a*/ 	.short	(.L_207 - .L_206)
.L_206:
        /*000c*/ 	.word	0x00000000
        /*0010*/ 	.short	0x0006
        /*0012*/ 	.short	0x0028
        /*0014*/ 	.byte	0x00, 0xf0, 0x11, 0x00


	//----- nvinfo : EIATTR_KPARAM_INFO
	.align		4
.L_207:
        /*0018*/ 	.byte	0x04, 0x17
        /*001a*/ 	.short	(.L_209 - .L_208)
.L_208:
        /*001c*/ 	.word	0x00000000
        /*0020*/ 	.short	0x0005
        /*0022*/ 	.short	0x0024
        /*0024*/ 	.byte	0x00, 0xf0, 0x11, 0x00


	//----- nvinfo : EIATTR_KPARAM_INFO
	.align		4
.L_209:
        /*0028*/ 	.byte	0x04, 0x17
        /*002a*/ 	.short	(.L_211 - .L_210)
.L_210:
        /*002c*/ 	.word	0x00000000
        /*0030*/ 	.short	0x0004
        /*0032*/ 	.short	0x0020
        /*0034*/ 	.byte	0x00, 0xf0, 0x11, 0x00


	//----- nvinfo : EIATTR_KPARAM_INFO
	.align		4
.L_211:
        /*0038*/ 	.byte	0x04, 0x17
        /*003a*/ 	.short	(.L_213 - .L_212)
.L_212:
        /*003c*/ 	.word	0x00000000
        /*0040*/ 	.short	0x0003
        /*0042*/ 	.short	0x0018
        /*0044*/ 	.byte	0x00, 0xf0, 0x21, 0x00


	//----- nvinfo : EIATTR_KPARAM_INFO
	.align		4
.L_213:
        /*0048*/ 	.byte	0x04, 0x17
        /*004a*/ 	.short	(.L_215 - .L_214)
.L_214:
        /*004c*/ 	.word	0x00000000
        /*0050*/ 	.short	0x0002
        /*0052*/ 	.short	0x0010
        /*0054*/ 	.byte	0x00, 0xf0, 0x21, 0x00


	//----- nvinfo : EIATTR_KPARAM_INFO
	.align		4
.L_215:
        /*0058*/ 	.byte	0x04, 0x17
        /*005a*/ 	.short	(.L_217 - .L_216)
.L_216:
        /*005c*/ 	.word	0x00000000
        /*0060*/ 	.short	0x0001
        /*0062*/ 	.short	0x0008
        /*0064*/ 	.byte	0x00, 0xf0, 0x11, 0x00


	//----- nvinfo : EIATTR_KPARAM_INFO
	.align		4
.L_217:
        /*0068*/ 	.byte	0x04, 0x17
        /*006a*/ 	.short	(.L_219 - .L_218)
.L_218:
        /*006c*/ 	.word	0x00000000
        /*0070*/ 	.short	0x0000
        /*0072*/ 	.short	0x0000
        /*0074*/ 	.byte	0x00, 0xf0, 0x21, 0x00


	//----- nvinfo : EIATTR_SPARSE_MMA_MASK
	.align		4
.L_219:
        /*0078*/ 	.byte	0x03, 0x50
        /*007a*/ 	.short	0x0000


	//----- nvinfo : EIATTR_MAXREG_COUNT
	.align		4
        /*007c*/ 	.byte	0x03, 0x1b
        /*007e*/ 	.short	0x00ff


	//----- nvinfo : EIATTR_MERCURY_ISA_VERSION
	.align		4
        /*0080*/ 	.byte	0x03, 0x5f
        /*0082*/ 	.short	0x0101


	//----- nvinfo : EIATTR_EXIT_INSTR_OFFSETS
	.align		4
        /*0084*/ 	.byte	0x04, 0x1c
        /*0086*/ 	.short	(.L_221 - .L_220)


	//   ....[0]....
.L_220:
        /*0088*/ 	.word	0x000000d0


	//   ....[1]....
        /*008c*/ 	.word	0x000002f0


	//----- nvinfo : EIATTR_CBANK_PARAM_SIZE
	.align		4
.L_221:
        /*0090*/ 	.byte	0x03, 0x19
        /*0092*/ 	.short	0x002c


	//----- nvinfo : EIATTR_PARAM_CBANK
	.align		4
        /*0094*/ 	.byte	0x04, 0x0a
        /*0096*/ 	.short	(.L_223 - .L_222)
	.align		4
.L_222:
        /*0098*/ 	.word	index@(.nv.constant0._ZN17fastertransformer24apply_min_length_penaltyIfEEvPT_iPKiS4_iii)
        /*009c*/ 	.short	0x0210
        /*009e*/ 	.short	0x002c


	//----- nvinfo : EIATTR_SW_WAR
	.align		4
.L_223:
        /*00a0*/ 	.byte	0x04, 0x36
        /*00a2*/ 	.short	(.L_225 - .L_224)
.L_224:
        /*00a4*/ 	.word	0x00000008
.L_225:


//--------------------- .nv.info._ZN17fastertransformer24apply_repetition_penaltyIfLb1EEEvPT_iiiiiPKiS4_S4_S4_if --------------------------
	.section	.nv.info._ZN17fastertransformer24apply_repetition_penaltyIfLb1EEEvPT_iiiiiPKiS4_S4_S4_if,"",@"SHT_CUDA_INFO"
	.sectionflags	@""
	.align	4


	//----- nvinfo : EIATTR_CUDA_API_VERSION
	.align		4
        /*0000*/ 	.byte	0x04, 0x37
        /*0002*/ 	.short	(.L_227 - .L_226)
.L_226:
        /*0004*/ 	.word	0x00000082


	//----- nvinfo : EIATTR_KPARAM_INFO
	.align		4
.L_227:
        /*0008*/ 	.byte	0x04, 0x17
        /*000a*/ 	.short	(.L_229 - .L_228)
.L_228:
        /*000c*/ 	.word	0x00000000
        /*0010*/ 	.short	0x000b
        /*0012*/ 	.short	0x0044
        /*0014*/ 	.byte	0x00, 0xf0, 0x11, 0x00


	//----- nvinfo : EIATTR_KPARAM_INFO
	.align		4
.L_229:
        /*0018*/ 	.byte	0x04, 0x17
        /*001a*/ 	.short	(.L_231 - .L_230)
.L_230:
        /*001c*/ 	.word	0x00000000
        /*0020*/ 	.short	0x000a
        /*0022*/ 	.short	0x0040
        /*0024*/ 	.byte	0x00, 0xf0, 0x11, 0x00


	//----- nvinfo : EIATTR_KPARAM_INFO
	.align		4
.L_231:
        /*0028*/ 	.byte	0x04, 0x17
        /*002a*/ 	.short	(.L_233 - .L_232)
.L_232:
        /*002c*/ 	.word	0x00000000
        /*0030*/ 	.short	0x0009
        /*0032*/ 	.short	0x0038
        /*0034*/ 	.byte	0x00, 0xf0, 0x21, 0x00


	//----- nvinfo : EIATTR_KPARAM_INFO
	.align		4
.L_233:
        /*0038*/ 	.byte	0x04, 0x17
        /*003a*/ 	.short	(.L_235 - .L_234)
.L_234:
        /*003c*/ 	.word	0x00000000
        /*0040*/ 	.short	0x0008
        /*0042*/ 	.short	0x0030
        /*0044*/ 	.byte	0x00, 0xf0, 0x21, 0x00


	//----- nvinfo : EIATTR_KPARAM_INFO
	.align		4
.L_235:
        /*0048*/ 	.byte	0x04, 0x17
        /*004a*/ 	.short	(.L_237 - .L_236)
.L_236:
        /*004c*/ 	.word	0x00000000
        /*0050*/ 	.short	0x0007
        /*0052*/ 	.short	0x0028
        /*0054*/ 	.byte	0x00, 0xf0, 0x21, 0x00


	//----- nvinfo : EIATTR_KPARAM_INFO
	.align		4
.L_237:
        /*0058*/ 	.byte	0x04, 0x17
        /*005a*/ 	.short	(.L_239 - .L_238)
.L_238:
        /*005c*/ 	.word	0x00000000
        /*0060*/ 	.short	0x0006
        /*0062*/ 	.short	0x0020
        /*0064*/ 	.byte	0x00, 0xf0, 0x21, 0x00


	//----- nvinfo : EIATTR_KPARAM_INFO
	.align		4
.L_239:
        /*0068*/ 	.byte	0x04, 0x17
        /*006a*/ 	.short	(.L_241 - .L_240)
.L_240:
        /*006c*/ 	.word	0x00000000
        /*0070*/ 	.short	0x0005
        /*0072*/ 	.short	0x0018
        /*0074*/ 	.byte	0x00, 0xf0, 0x11, 0x00


	//----- nvinfo : EIATTR_KPARAM_INFO
	.align		4
.L_241:
        /*0078*/ 	.byte	0x04, 0x17
        /*007a*/ 	.short	(.L_243 - .L_242)
.L_242:
        /*007c*/ 	.word	0x00000000
        /*0080*/ 	.short	0x0004
        /*0082*/ 	.short	0x0014
        /*0084*/ 	.byte	0x00, 0xf0, 0x11, 0x00


	//----- nvinfo : EIATTR_KPARAM_INFO
	.align		4
.L_243:
        /*0088*/ 	.byte	0x04, 0x17
        /*008a*/ 	.short	(.L_245 - .L_244)
.L_244:
        /*008c*/ 	.word	0x00000000
        /*0090*/ 	.short	0x0003
        /*0092*/ 	.short	0x0010
        /*0094*/ 	.byte	0x00, 0xf0, 0x11, 0x00


	//----- nvinfo : EIATTR_KPARAM_INFO
	.align		4
.L_245:
        /*0098*/ 	.byte	0x04, 0x17
        /*009a*/ 	.short	(.L_247 - .L_246)
.L_246:
        /*009c*/ 	.word	0x00000000
        /*00a0*/ 	.short	0x0002
        /*00a2*/ 	.short	0x000c
        /*00a4*/ 	.byte	0x00, 0xf0, 0x11, 0x00


	//----- nvinfo : EIATTR_KPARAM_INFO
	.align		4
.L_247:
        /*00a8*/ 	.byte	0x04, 0x17
        /*00aa*/ 	.short	(.L_249 - .L_248)
.L_248:
        /*00ac*/ 	.word	0x00000000
        /*00b0*/ 	.short	0x0001
        /*00b2*/ 	.short	0x0008
        /*00b4*/ 	.byte	0x00, 0xf0, 0x11, 0x00


	//----- nvinfo : EIATTR_KPARAM_INFO
	.align		4
.L_249:
        /*00b8*/ 	.byte	0x04, 0x17
        /*00ba*/ 	.short	(.L_251 - .L_250)
.L_250:
        /*00bc*/ 	.word	0x00000000
        /*00c0*/ 	.short	0x0000
        /*00c2*/ 	.short	0x0000
        /*00c4*/ 	.byte	0x00, 0xf0, 0x21, 0x00


	//----- nvinfo : EIATTR_SPARSE_MMA_MASK
	.align		4
.L_251:
        /*00c8*/ 	.byte	0x03, 0x50
        /*00ca*/ 	.short	0x0000


	//----- nvinfo : EIATTR_MAXREG_COUNT
	.align		4
        /*00cc*/ 	.byte	0x03, 0x1b
        /*00ce*/ 	.short	0x00ff


	//----- nvinfo : EIATTR_NUM_BARRIERS
	.align		4
        /*00d0*/ 	.byte	0x02, 0x4c
        /*00d2*/ 	.byte	0x01
	.zero		1


	//----- nvinfo : EIATTR_EXTERNS
	.align		4
        /*00d4*/ 	.byte	0x04, 0x0f
        /*00d6*/ 	.short	(.L_253 - .L_252)


	//   ....[0]....
	.align		4
.L_252:
        /*00d8*/ 	.word	index@(__assertfail)


	//----- nvinfo : EIATTR_MERCURY_ISA_VERSION
	.align		4
.L_253:
        /*00dc*/ 	.byte	0x03, 0x5f
        /*00de*/ 	.short	0x0101


	//----- nvinfo : EIATTR_SYSCALL_OFFSETS
	.align		4
        /*00e0*/ 	.byte	0x04, 0x46
        /*00e2*/ 	.short	(.L_255 - .L_254)


	//   ....[0]....
.L_254:
        /*00e4*/ 	.word	0x00000140


	//----- nvinfo : EIATTR_EXIT_INSTR_OFFSETS
	.align		4
.L_255:
        /*00e8*/ 	.byte	0x04, 0x1c
        /*00ea*/ 	.short	(.L_257 - .L_256)


	//   ....[0]....
.L_256:
        /*00ec*/ 	.word	0x00001020


	//   ....[1]....
        /*00f0*/ 	.word	0x000011a0


	//----- nvinfo : EIATTR_CRS_STACK_SIZE
	.align		4
.L_257:
        /*00f4*/ 	.byte	0x04, 0x1e
        /*00f6*/ 	.short	(.L_259 - .L_258)
.L_258:
        /*00f8*/ 	.word	0x00000000


	//----- nvinfo : EIATTR_CBANK_PARAM_SIZE
	.align		4
.L_259:
        /*00fc*/ 	.byte	0x03, 0x19
        /*00fe*/ 	.short	0x0048


	//----- nvinfo : EIATTR_PARAM_CBANK
	.align		4
        /*0100*/ 	.byte	0x04, 0x0a
        /*0102*/ 	.short	(.L_261 - .L_260)
	.align		4
.L_260:
        /*0104*/ 	.word	index@(.nv.constant0._ZN17fastertransformer24apply_repetition_penaltyIfLb1EEEvPT_iiiiiPKiS4_S4_S4_if)
        /*0108*/ 	.short	0x0210
        /*010a*/ 	.short	0x0048


	//----- nvinfo : EIATTR_SW_WAR
	.align		4
.L_261:
        /*010c*/ 	.byte	0x04, 0x36
        /*010e*/ 	.short	(.L_263 - .L_262)
.L_262:
        /*0110*/ 	.word	0x00000008
.L_263:


//--------------------- .nv.info._ZN17fastertransformer24apply_repetition_penaltyIfLb0EEEvPT_iiiiiPKiS4_S4_S4_if --------------------------
	.section	.nv.info._ZN17fastertransformer24apply_repetition_penaltyIfLb0EEEvPT_iiiiiPKiS4_S4_S4_if,"",@"SHT_CUDA_INFO"
	.sectionflags	@""
	.align	4


	//----- nvinfo : EIATTR_CUDA_API_VERSION
	.align		4
        /*0000*/ 	.byte	0x04, 0x37
        /*0002*/ 	.short	(.L_265 - .L_264)
.L_264:
        /*0004*/ 	.word	0x00000082


	//----- nvinfo : EIATTR_KPARAM_INFO
	.align		4
.L_265:
        /*0008*/ 	.byte	0x04, 0x17
        /*000a*/ 	.short	(.L_267 - .L_266)
.L_266:
        /*000c*/ 	.word	0x00000000
        /*0010*/ 	.short	0x000b
        /*0012*/ 	.short	0x0044
        /*0014*/ 	.byte	0x00, 0xf0, 0x11, 0x00


	//----- nvinfo : EIATTR_KPARAM_INFO
	.align		4
.L_267:
        /*0018*/ 	.byte	0x04, 0x17
        /*001a*/ 	.short	(.L_269 - .L_268)
.L_268:
        /*001c*/ 	.word	0x00000000
        /*0020*/ 	.short	0x000a
        /*0022*/ 	.short	0x0040
        /*0024*/ 	.byte	0x00, 0xf0, 0x11, 0x00


	//----- nvinfo : EIATTR_KPARAM_INFO
	.align		4
.L_269:
        /*0028*/ 	.byte	0x04, 0x17
        /*002a*/ 	.short	(.L_271 - .L_270)
.L_270:
        /*002c*/ 	.word	0x00000000
        /*0030*/ 	.short	0x0009
        /*0032*/ 	.short	0x0038
        /*0034*/ 	.byte	0x00, 0xf0, 0x21, 0x00


	//----- nvinfo : EIATTR_KPARAM_INFO
	.align		4
.L_271:
        /*0038*/ 	.byte	0x04, 0x17
        /*003a*/ 	.short	(.L_273 - .L_272)
.L_272:
        /*003c*/ 	.word	0x00000000
        /*0040*/ 	.short	0x0008
        /*0042*/ 	.short	0x0030
        /*0044*/ 	.byte	0x00, 0xf0, 0x21, 0x00


	//----- nvinfo : EIATTR_KPARAM_INFO
	.align		4
.L_273:
        /*0048*/ 	.byte	0x04, 0x17
        /*004a*/ 	.short	(.L_275 - .L_274)
.L_274:
        /*004c*/ 	.word	0x00000000
        /*0050*/ 	.short	0x0007
        /*0052*/ 	.short	0x0028
        /*0054*/ 	.byte	0x00, 0xf0, 0x21, 0x00


	//----- nvinfo : EIATTR_KPARAM_INFO
	.align		4
.L_275:
        /*0058*/ 	.byte	0x04, 0x17
        /*005a*/ 	.short	(.L_277 - .L_276)
.L_276:
        /*005c*/ 	.word	0x00000000
        /*0060*/ 	.short	0x0006
        /*0062*/ 	.short	0x0020
        /*0064*/ 	.byte	0x00, 0xf0, 0x21, 0x00


	//----- nvinfo : EIATTR_KPARAM_INFO
	.align		4
.L_277:
        /*0068*/ 	.byte	0x04, 0x17
        /*006a*/ 	.short	(.L_279 - .L_278)
.L_278:
        /*006c*/ 	.word	0x00000000
        /*0070*/ 	.short	0x0005
        /*0072*/ 	.short	0x0018
        /*0074*/ 	.byte	0x00, 0xf0, 0x11, 0x00


	//----- nvinfo : EIATTR_KPARAM_INFO
	.align		4
.L_279:
        /*0078*/ 	.byte	0x04, 0x17
        /*007a*/ 	.short	(.L_281 - .L_280)
.L_280:
        /*007c*/ 	.word	0x00000000
        /*0080*/ 	.short	0x0004
        /*0082*/ 	.short	0x0014
        /*0084*/ 	.byte	0x00, 0xf0, 0x11, 0x00


	//----- nvinfo : EIATTR_KPARAM_INFO
	.align		4
.L_281:
        /*0088*/ 	.byte	0x04, 0x17
        /*008a*/ 	.short	(.L_283 - .L_282)
.L_282:
        /*008c*/ 	.word	0x00000000
        /*0090*/ 	.short	0x0003
        /*0092*/ 	.short	0x0010
        /*0094*/ 	.byte	0x00, 0xf0, 0x11, 0x00


	//----- nvinfo : EIATTR_KPARAM_INFO
	.align		4
.L_283:
        /*0098*/ 	.byte	0x04, 0x17
        /*009a*/ 	.short	(.L_285 - .L_284)
.L_284:
        /*009c*/ 	.word	0x00000000
        /*00a0*/ 	.short	0x0002
        /*00a2*/ 	.short	0x000c
        /*00a4*/ 	.byte	0x00, 0xf0, 0x11, 0x00


	//----- nvinfo : EIATTR_KPARAM_INFO
	.align		4
.L_285:
        /*00a8*/ 	.byte	0x04, 0x17
        /*00aa*/ 	.short	(.L_287 - .L_286)
.L_286:
        /*00ac*/ 	.word	0x00000000
        /*00b0*/ 	.short	0x0001
        /*00b2*/ 	.short	0x0008
        /*00b4*/ 	.byte	0x00, 0xf0, 0x11, 0x00


	//----- nvinfo : EIATTR_KPARAM_INFO
	.align		4
.L_287:
        /*00b8*/ 	.byte	0x04, 0x17
        /*00ba*/ 	.short	(.L_289 - .L_288)
.L_288:
        /*00bc*/ 	.word	0x00000000
        /*00c0*/ 	.short	0x0000
        /*00c2*/ 	.short	0x0000
        /*00c4*/ 	.byte	0x00, 0xf0, 0x21, 0x00


	//----- nvinfo : EIATTR_SPARSE_MMA_MASK
	.align		4
.L_289:
        /*00c8*/ 	.byte	0x03, 0x50
        /*00ca*/ 	.short	0x0000


	//----- nvinfo : EIATTR_MAXREG_COUNT
	.align		4
        /*00cc*/ 	.byte	0x03, 0x1b
        /*00ce*/ 	.short	0x00ff


	//----- nvinfo : EIATTR_NUM_BARRIERS
	.align		4
        /*00d0*/ 	.byte	0x02, 0x4c
        /*00d2*/ 	.byte	0x01
	.zero		1


	//----- nvinfo : EIATTR_EXTERNS
	.align		4
        /*00d4*/ 	.byte	0x04, 0x0f
        /*00d6*/ 	.short	(.L_291 - .L_290)


	//   ....[0]....
	.align		4
.L_290:
        /*00d8*/ 	.word	index@(__assertfail)


	//----- nvinfo : EIATTR_MERCURY_ISA_VERSION
	.align		4
.L_291:
        /*00dc*/ 	.byte	0x03, 0x5f
        /*00de*/ 	.short	0x0101


	//----- nvinfo : EIATTR_SYSCALL_OFFSETS
	.align		4
        /*00e0*/ 	.byte	0x04, 0x46
        /*00e2*/ 	.short	(.L_293 - .L_292)


	//   ....[0]....
.L_292:
        /*00e4*/ 	.word	0x00000160


	//----- nvinfo : EIATTR_EXIT_INSTR_OFFSETS
	.align		4
.L_293:
        /*00e8*/ 	.byte	0x04, 0x1c
        /*00ea*/ 	.short	(.L_295 - .L_294)


	//   ....[0]....
.L_294:
        /*00ec*/ 	.word	0x00001290


	//   ....[1]....
        /*00f0*/ 	.word	0x00001410


	//----- nvinfo : EIATTR_CRS_STACK_SIZE
	.align		4
.L_295:
        /*00f4*/ 	.byte	0x04, 0x1e
        /*00f6*/ 	.short	(.L_297 - .L_296)
.L_296:
        /*00f8*/ 	.word	0x00000000


	//----- nvinfo : EIATTR_CBANK_PARAM_SIZE
	.align		4
.L_297:
        /*00fc*/ 	.byte	0x03, 0x19
        /*00fe*/ 	.short	0x0048


	//----- nvinfo : EIATTR_PARAM_CBANK
	.align		4
        /*0100*/ 	.byte	0x04, 0x0a
        /*0102*/ 	.short	(.L_299 - .L_298)
	.align		4
.L_298:
        /*0104*/ 	.word	index@(.nv.constant0._ZN17fastertransformer24apply_repetition_penaltyIfLb0EEEvPT_iiiiiPKiS4_S4_S4_if)
        /*0108*/ 	.short	0x0210
        /*010a*/ 	.short	0x0048


	//----- nvinfo : EIATTR_SW_WAR
	.align		4
.L_299:
        /*010c*/ 	.byte	0x04, 0x36
        /*010e*/ 	.short	(.L_301 - .L_300)
.L_300:
        /*0110*/ 	.word	0x00000008
.L_301:


//--------------------- .nv.info._ZN17fastertransformer20add_bias_temperatureIfEEvPT_PKS1_iiiif --------------------------
	.section	.nv.info._ZN17fastertransformer20add_bias_temperatureIfEEvPT_PKS1_iiiif,"",@"SHT_CUDA_INFO"
	.sectionflags	@""
	.align	4


	//----- nvinfo : EIATTR_CUDA_API_VERSION
	.align		4
        /*0000*/ 	.byte	0x04, 0x37
        /*0002*/ 	.short	(.L_303 - .L_302)
.L_302:
        /*0004*/ 	.word	0x00000082


	//----- nvinfo : EIATTR_KPARAM_INFO
	.align		4
.L_303:
        /*0008*/ 	.byte	0x04, 0x17
        /*000a*/ 	.short	(.L_305 - .L_304)
.L_304:
        /*000c*/ 	.word	0x00000000
        /*0010*/ 	.short	0x0006
        /*0012*/ 	.short	0x0020
        /*0014*/ 	.byte	0x00, 0xf0, 0x11, 0x00


	//----- nvinfo : EIATTR_KPARAM_INFO
	.align		4
.L_305:
        /*0018*/ 	.byte	0x04, 0x17
        /*001a*/ 	.short	(.L_307 - .L_306)
.L_306:
        /*001c*/ 	.word	0x00000000
        /*0020*/ 	.short	0x0005
        /*0022*/ 	.short	0x001c
        /*0024*/ 	.byte	0x00, 0xf0, 0x11, 0x00


	//----- nvinfo : EIATTR_KPARAM_INFO
	.align		4
.L_307:
        /*0028*/ 	.byte	0x04, 0x17
        /*002a*/ 	.short	(.L_309 - .L_308)
.L_308:
        /*002c*/ 	.word	0x00000000
        /*0030*/ 	.short	0x0004
        /*0032*/ 	.short	0x0018
        /*0034*/ 	.byte	0x00, 0xf0, 0x11, 0x00


	//----- nvinfo : EIATTR_KPARAM_INFO
	.align		4
.L_309:
        /*0038*/ 	.byte	0x04, 0x17
        /*003a*/ 	.short	(.L_311 - .L_310)
.L_310:
        /*003c*/ 	.word	0x00000000
        /*0040*/ 	.short	0x0003
        /*0042*/ 	.short	0x0014
        /*0044*/ 	.byte	0x00, 0xf0, 0x11, 0x00


	//----- nvinfo : EIATTR_KPARAM_INFO
	.align		4
.L_311:
        /*0048*/ 	.byte	0x04, 0x17
        /*004a*/ 	.short	(.L_313 - .L_312)
.L_312:
        /*004c*/ 	.word	0x00000000
        /*0050*/ 	.short	0x0002
        /*0052*/ 	.short	0x0010
        /*0054*/ 	.byte	0x00, 0xf0, 0x11, 0x00


	//----- nvinfo : EIATTR_KPARAM_INFO
	.align		4
.L_313:
        /*0058*/ 	.byte	0x04, 0x17
        /*005a*/ 	.short	(.L_315 - .L_314)
.L_314:
        /*005c*/ 	.word	0x00000000
        /*0060*/ 	.short	0x0001
        /*0062*/ 	.short	0x0008
        /*0064*/ 	.byte	0x00, 0xf0, 0x21, 0x00


	//----- nvinfo : EIATTR_KPARAM_INFO
	.align		4
.L_315:
        /*0068*/ 	.byte	0x04, 0x17
        /*006a*/ 	.short	(.L_317 - .L_316)
.L_316:
        /*006c*/ 	.word	0x00000000
        /*0070*/ 	.short	0x0000
        /*0072*/ 	.short	0x0000
        /*0074*/ 	.byte	0x00, 0xf0, 0x21, 0x00


	//----- nvinfo : EIATTR_SPARSE_MMA_MASK
	.align		4
.L_317:
        /*0078*/ 	.byte	0x03, 0x50
        /*007a*/ 	.short	0x0000


	//----- nvinfo : EIATTR_MAXREG_COUNT
	.align		4
        /*007c*/ 	.byte	0x03, 0x1b
        /*007e*/ 	.short	0x00ff


	//----- nvinfo : EIATTR_MERCURY_ISA_VERSION
	.align		4
        /*0080*/ 	.byte	0x03, 0x5f
        /*0082*/ 	.short	0x0101


	//----- nvinfo : EIATTR_EXIT_INSTR_OFFSETS
	.align		4
        /*0084*/ 	.byte	0x04, 0x1c
        /*0086*/ 	.short	(.L_319 - .L_318)


	//   ....[0]....
.L_318:
        /*0088*/ 	.word	0x00000090


	//   ....[1]....
        /*008c*/ 	.word	0x000002f0


	//   ....[2]....
        /*0090*/ 	.word	0x00000420


	//----- nvinfo : EIATTR_CRS_STACK_SIZE
	.align		4
.L_319:
        /*0094*/ 	.byte	0x04, 0x1e
        /*0096*/ 	.short	(.L_321 - .L_320)
.L_320:
        /*0098*/ 	.word	0x00000000


	//----- nvinfo : EIATTR_CBANK_PARAM_SIZE
	.align		4
.L_321:
        /*009c*/ 	.byte	0x03, 0x19
        /*009e*/ 	.short	0x0024


	//----- nvinfo : EIATTR_PARAM_CBANK
	.align		4
        /*00a0*/ 	.byte	0x04, 0x0a
        /*00a2*/ 	.short	(.L_323 - .L_322)
	.align		4
.L_322:
        /*00a4*/ 	.word	index@(.nv.constant0._ZN17fastertransformer20add_bias_temperatureIfEEvPT_PKS1_iiiif)
        /*00a8*/ 	.short	0x0210
        /*00aa*/ 	.short	0x0024


	//----- nvinfo : EIATTR_SW_WAR
	.align		4
.L_323:
        /*00ac*/ 	.byte	0x04, 0x36
        /*00ae*/ 	.short	(.L_325 - .L_324)
.L_324:
        /*00b0*/ 	.word	0x00000008
.L_325:


//--------------------- .nv.info._ZN17fastertransformer20add_bias_temperatureI7__half2EEvPT_PKS2_iiiif --------------------------
	.section	.nv.info._ZN17fastertransformer20add_bias_temperatureI7__half2EEvPT_PKS2_iiiif,"",@"SHT_CUDA_INFO"
	.sectionflags	@""
	.align	4


	//----- nvinfo : EIATTR_CUDA_API_VERSION
	.align		4
        /*0000*/ 	.byte	0x04, 0x37
        /*0002*/ 	.short	(.L_327 - .L_326)
.L_326:
        /*0004*/ 	.word	0x00000082


	//----- nvinfo : EIATTR_KPARAM_INFO
	.align		4
.L_327:
        /*0008*/ 	.byte	0x04, 0x17
        /*000a*/ 	.short	(.L_329 - .L_328)
.L_328:
        /*000c*/ 	.word	0x00000000
        /*0010*/ 	.short	0x0006
        /*0012*/ 	.short	0x0020
        /*0014*/ 	.byte	0x00, 0xf0, 0x11, 0x00


	//----- nvinfo : EIATTR_KPARAM_INFO
	.align		4
.L_329:
        /*0018*/ 	.byte	0x04, 0x17
        /*001a*/ 	.short	(.L_331 - .L_330)
.L_330:
        /*001c*/ 	.word	0x00000000
        /*0020*/ 	.short	0x0005
        /*0022*/ 	.short	0x001c
        /*0024*/ 	.byte	0x00, 0xf0, 0x11, 0x00


	//----- nvinfo : EIATTR_KPARAM_INFO
	.align		4
.L_331:
        /*0028*/ 	.byte	0x04, 0x17
        /*002a*/ 	.short	(.L_333 - .L_332)
.L_332:
        /*002c*/ 	.word	0x00000000
        /*0030*/ 	.short	0x0004
        /*0032*/ 	.short	0x0018
        /*0034*/ 	.byte	0x00, 0xf0, 0x11, 0x00


	//----- nvinfo : EIATTR_KPARAM_INFO
	.align		4
.L_333:
        /*0038*/ 	.byte	0x04, 0x17
        /*003a*/ 	.short	(.L_335 - .L_334)
.L_334:
        /*003c*/ 	.word	0x00000000
        /*0040*/ 	.short	0x0003
        /*0042*/ 	.short	0x0014
        /*0044*/ 	.byte	0x00, 0xf0, 0x11, 0x00


	//----- nvinfo : EIATTR_KPARAM_INFO
	.align		4
.L_335:
        /*0048*/ 	.byte	0x04, 0x17
        /*004a*/ 	.short	(.L_337 - .L_336)
.L_336:
        /*004c*/ 	.word	0x00000000
        /*0050*/ 	.short	0x0002
        /*0052*/ 	.short	0x0010
        /*0054*/ 	.byte	0x00, 0xf0, 0x11, 0x00


	//----- nvinfo : EIATTR_KPARAM_INFO
	.align		4
.L_337:
        /*0058*/ 	.byte	0x04, 0x17
        /*005a*/ 	.short	(.L_339 - .L_338)
.L_338:
        /*005c*/ 	.word	0x00000000
        /*0060*/ 	.short	0x0001
        /*0062*/ 	.short	0x0008
        /*0064*/ 	.byte	0x00, 0xf0, 0x21, 0x00


	//----- nvinfo : EIATTR_KPARAM_INFO
	.align		4
.L_339:
        /*0068*/ 	.byte	0x04, 0x17
        /*006a*/ 	.short	(.L_341 - .L_340)
.L_340:
        /*006c*/ 	.word	0x00000000
        /*0070*/ 	.short	0x0000
        /*0072*/ 	.short	0x0000
        /*0074*/ 	.byte	0x00, 0xf0, 0x21, 0x00


	//----- nvinfo : EIATTR_SPARSE_MMA_MASK
	.align		4
.L_341:
        /*0078*/ 	.byte	0x03, 0x50
        /*007a*/ 	.short	0x0000


	//----- nvinfo : EIATTR_MAXREG_COUNT
	.align		4
        /*007c*/ 	.byte	0x03, 0x1b
        /*007e*/ 	.short	0x00ff


	//----- nvinfo : EIATTR_EXTERNS
	.align		4
        /*0080*/ 	.byte	0x04, 0x0f
        /*0082*/ 	.short	(.L_343 - .L_342)


	//   ....[0]....
	.align		4
.L_342:
        /*0084*/ 	.word	index@(__assertfail)


	//----- nvinfo : EIATTR_MERCURY_ISA_VERSION
	.align		4
.L_343:
        /*0088*/ 	.byte	0x03, 0x5f
        /*008a*/ 	.short	0x0101


	//----- nvinfo : EIATTR_SYSCALL_OFFSETS
	.align		4
        /*008c*/ 	.byte	0x04, 0x46
        /*008e*/ 	.short	(.L_345 - .L_344)


	//   ....[0]....
.L_344:
        /*0090*/ 	.word	0x00000160


	//   ....[1]....
        /*0094*/ 	.word	0x000002a0


	//----- nvinfo : EIATTR_EXIT_INSTR_OFFSETS
	.align		4
.L_345:
        /*0098*/ 	.byte	0x04, 0x1c
        /*009a*/ 	.short	(.L_347 - .L_346)


	//   ....[0]....
.L_346:
        /*009c*/ 	.word	0x00000330


	//   ....[1]....
        /*00a0*/ 	.word	0x00000730


	//   ....[2]....
        /*00a4*/ 	.word	0x000009b0


	//----- nvinfo : EIATTR_CRS_STACK_SIZE
	.align		4
.L_347:
        /*00a8*/ 	.byte	0x04, 0x1e
        /*00aa*/ 	.short	(.L_349 - .L_348)
.L_348:
        /*00ac*/ 	.word	0x00000000


	//----- nvinfo : EIATTR_CBANK_PARAM_SIZE
	.align		4
.L_349:
        /*00b0*/ 	.byte	0x03, 0x19
        /*00b2*/ 	.short	0x0024


	//----- nvinfo : EIATTR_PARAM_CBANK
	.align		4
        /*00b4*/ 	.byte	0x04, 0x0a
        /*00b6*/ 	.short	(.L_351 - .L_350)
	.align		4
.L_350:
        /*00b8*/ 	.word	index@(.nv.constant0._ZN17fastertransformer20add_bias_temperatureI7__half2EEvPT_PKS2_iiiif)
        /*00bc*/ 	.short	0x0210
        /*00be*/ 	.short	0x0024


	//----- nvinfo : EIATTR_SW_WAR
	.align		4
.L_351:
        /*00c0*/ 	.byte	0x04, 0x36
        /*00c2*/ 	.short	(.L_353 - .L_352)
.L_352:
        /*00c4*/ 	.word	0x00000008
.L_353:


//--------------------- .nv.callgraph             --------------------------
	.section	.nv.callgraph,"",@"SHT_CUDA_CALLGRAPH"
	.align	4
	.sectionentsize	8
	.align		4
        /*0000*/ 	.word	0x00000000
	.align		4
        /*0004*/ 	.word	0xffffffff
	.align		4
        /*0008*/ 	.word	index@(_ZN17fastertransformer24apply_repetition_penaltyI6__halfLb1EEEvPT_iiiiiPKiS5_S5_S5_if)
	.align		4
        /*000c*/ 	.word	index@(__assertfail)
	.align		4
        /*0010*/ 	.word	index@(_ZN17fastertransformer24apply_repetition_penaltyI6__halfLb0EEEvPT_iiiiiPKiS5_S5_S5_if)
	.align		4
        /*0014*/ 	.word	index@(__assertfail)
	.align		4
        /*0018*/ 	.word	index@(_ZN17fastertransformer24apply_repetition_penaltyIfLb1EEEvPT_iiiiiPKiS4_S4_S4_if)
	.align		4
        /*001c*/ 	.word	index@(__assertfail)
	.align		4
        /*0020*/ 	.word	index@(_ZN17fastertransformer24apply_repetition_penaltyIfLb0EEEvPT_iiiiiPKiS4_S4_S4_if)
	.align		4
        /*0024*/ 	.word	index@(__assertfail)
	.align		4
        /*0028*/ 	.word	index@(_ZN17fastertransformer20add_bias_temperatureI7__half2EEvPT_PKS2_iiiif)
	.align		4
        /*002c*/ 	.word	index@(__assertfail)
	.align		4
        /*0030*/ 	.word	0x00000000
	.align		4
        /*0034*/ 	.word	0xfffffffe
	.align		4
        /*0038*/ 	.word	0x00000000
	.align		4
        /*003c*/ 	.word	0xfffffffd
	.align		4
        /*0040*/ 	.word	0x00000000
	.align		4
        /*0044*/ 	.word	0xfffffffc


//--------------------- .nv.constant4             --------------------------
	.section	.nv.constant4,"a",@progbits
	.align	8
	.align		8
.nv.constant4:
        /*0000*/ 	.dword	precalc_xorwow_matrix
	.align		8
        /*0008*/ 	.dword	precalc_xorwow_offset_matrix
	.align		8
        /*0010*/ 	.dword	mrg32k3aM1
	.align		8
        /*0018*/ 	.dword	mrg32k3aM2
	.align		8
        /*0020*/ 	.dword	mrg32k3aM1SubSeq
	.align		8
        /*0028*/ 	.dword	mrg32k3aM2SubSeq
	.align		8
        /*0030*/ 	.dword	mrg32k3aM1Seq
	.align		8
        /*0038*/ 	.dword	mrg32k3aM2Seq
	.align		8
        /*0040*/ 	.dword	__unnamed_1
	.align		8
        /*0048*/ 	.dword	__unnamed_2
	.align		8
        /*0050*/ 	.dword	__unnamed_3
	.align		8
        /*0058*/ 	.dword	__unnamed_4
	.align		8
        /*0060*/ 	.dword	__unnamed_5
	.align		8
        /*0068*/ 	.dword	_ZN66_INTERNAL_1e2d82c7_30_beam_search_penalty_kernels_cu_d71c890f_31924cuda3std3__468_GLOBAL__N__1e2d82c7_30_beam_search_penalty_kernels_cu_d71c890f_31926ignoreE
	.align		8
        /*0070*/ 	.dword	_ZN66_INTERNAL_1e2d82c7_30_beam_search_penalty_kernels_cu_d71c890f_31924cuda3std3__45__cpo5beginE
	.align		8
        /*0078*/ 	.dword	_ZN66_INTERNAL_1e2d82c7_30_beam_search_penalty_kernels_cu_d71c890f_31924cuda3std3__45__cpo3endE
	.align		8
        /*0080*/ 	.dword	_ZN66_INTERNAL_1e2d82c7_30_beam_search_penalty_kernels_cu_d71c890f_31924cuda3std3__45__cpo6cbeginE
	.align		8
        /*0088*/ 	.dword	_ZN66_INTERNAL_1e2d82c7_30_beam_search_penalty_kernels_cu_d71c890f_31924cuda3std3__45__cpo4cendE
	.align		8
        /*0090*/ 	.dword	_ZN66_INTERNAL_1e2d82c7_30_beam_search_penalty_kernels_cu_d71c890f_31924cuda3std3__419piecewise_constructE
	.align		8
        /*0098*/ 	.dword	_ZN66_INTERNAL_1e2d82c7_30_beam_search_penalty_kernels_cu_d71c890f_31924cuda3std3__48in_placeE
	.align		8
        /*00a0*/ 	.dword	_ZN66_INTERNAL_1e2d82c7_30_beam_search_penalty_kernels_cu_d71c890f_31924cuda3std6ranges3__45__cpo4swapE
	.align		8
        /*00a8*/ 	.dword	_ZN66_INTERNAL_1e2d82c7_30_beam_search_penalty_kernels_cu_d71c890f_31924cuda3std6ranges3__45__cpo9iter_moveE
	.align		8
        /*00b0*/ 	.dword	_ZN66_INTERNAL_1e2d82c7_30_beam_search_penalty_kernels_cu_d71c890f_31924cuda3std6ranges3__45__cpo7advanceE
	.align		8
        /*00b8*/ 	.dword	$str
	.align		8
        /*00c0*/ 	.dword	$str$1
	.align		8
        /*00c8*/ 	.dword	$str$2
	.align		8
        /*00d0*/ 	.dword	$str$3
	.align		8
        /*00d8*/ 	.dword	__assertfail


//--------------------- .nv.constant3             --------------------------
	.section	.nv.constant3,"a",@progbits
	.align	8
.nv.constant3:
	.type		__cr_lgamma_table,@object
	.size		__cr_lgamma_table,(.L_8 - __cr_lgamma_table)
__cr_lgamma_table:
        /*0000*/ 	.byte	0x00, 0x00, 0x00, 0x00, 0x00, 0x00, 0x00, 0x00, 0x00, 0x00, 0x00, 0x00, 0x00, 0x00, 0x00, 0x00
        /*0010*/ 	.byte	0xef, 0x39, 0xfa, 0xfe, 0x42, 0x2e, 0xe6, 0x3f, 0x02, 0x20, 0x2a, 0xfa, 0x0b, 0xab, 0xfc, 0x3f
        /*0020*/ 	.byte	0xf9, 0x2c, 0x92, 0x7c, 0xa7, 0x6c, 0x09, 0x40, 0xc9, 0x79, 0x44, 0x3c, 0x64, 0x26, 0x13, 0x40
        /*0030*/ 	.byte	0xca, 0x01, 0xcf, 0x3a, 0x27, 0x51, 0x1a, 0x40, 0x30, 0xcc, 0x2d, 0xf3, 0xe1, 0x0c, 0x21, 0x40
        /*0040*/ 	.byte	0x0d, 0xb7, 0xfc, 0x82, 0x8e, 0x35, 0x25, 0x40
.L_8:


//--------------------- .text._ZN17fastertransformer24apply_min_length_penaltyI6__halfEEvPT_iPKiS5_iii --------------------------
	.section	.text._ZN17fastertransformer24apply_min_length_penaltyI6__halfEEvPT_iPKiS5_iii,"ax",@progbits
	.align	128
        .global         _ZN17fastertransformer24apply_min_length_penaltyI6__halfEEvPT_iPKiS5_iii
        .type           _ZN17fastertransformer24apply_min_length_penaltyI6__halfEEvPT_iPKiS5_iii,@function
        .size           _ZN17fastertransformer24apply_min_length_penaltyI6__halfEEvPT_iPKiS5_iii,(.L_x_97 - _ZN17fastertransformer24apply_min_length_penaltyI6__halfEEvPT_iPKiS5_iii)
        .other          _ZN17fastertransformer24apply_min_length_penaltyI6__halfEEvPT_iPKiS5_iii,@"STO_CUDA_ENTRY STV_DEFAULT"
_ZN17fastertransformer24apply_min_length_penaltyI6__halfEEvPT_iPKiS5_iii:
.text._ZN17fastertransformer24apply_min_length_penaltyI6__halfEEvPT_iPKiS5_iii:
[----:B------:R-:W-:Y:S01]  /*0000*/  LDC R1, c[0x0][0x28] ;  /* 0x00000a00ff017b82 */ /* 0x000fe20000000800 */
[----:B------:R-:W0:Y:S07]  /*0010*/  S2R R0, SR_CTAID.X ;  /* 0x0000000000007919 */ /* 0x000e2e0000002500 */
[----:B------:R-:W1:Y:S01]  /*0020*/  LDC.64 R2, c[0x0][0x228] ;  /* 0x00008a00ff027b82 */ /* 0x000e620000000a00 */
[----:B------:R-:W-:Y:S01]  /*0030*/  ULDC UR4, c[0x0][0x0] ;  /* 0x0000000000047ab9 */ /* 0x000fe20000000800 */
[----:B------:R-:W-:Y:S01]  /*0040*/  ULDC UR6, c[0x0][0x218] ;  /* 0x0000860000067ab9 */ /* 0x000fe20000000800 */
[----:B------:R-:W0:Y:S02]  /*0050*/  S2R R5, SR_TID.X ;  /* 0x0000000000057919 */ /* 0x000e240000002100 */
[----:B0-----:R-:W-:Y:S01]  /*0060*/  IMAD R0, R0, UR4, R5 ;  /* 0x0000000400007c24 */ /* 0x001fe2000f8e0205 */
[----:B------:R-:W-:-:S02]  /*0070*/  ULDC.64 UR4, c[0x0][0x208] ;  /* 0x0000820000047ab9 */ /* 0x000fc40000000a00 */
[----:B------:R-:W0:Y:S01]  /*0080*/  LDC R5, c[0x0][0x230] ;  /* 0x00008c00ff057b82 */ /* 0x000e220000000800 */
[----:B-1----:R-:W-:-:S06]  /*0090*/  IMAD.WIDE R2, R0, 0x4, R2 ;  /* 0x0000000400027825 */ /* 0x002fcc00078e0202 */
[----:B------:R-:W0:Y:S02]  /*00a0*/  LDG.E R2, desc[UR4][R2.64] ;  /* 0x0000000402027981 */ /* 0x000e24000c1e1900 */
[----:B0-----:R-:W-:-:S04]  /*00b0*/  IADD3 R4, R2, 0x1, -R5 ;  /* 0x0000000102047810 */ /* 0x001fc80007ffe805 */
[----:B------:R-:W-:-:S13]  /*00c0*/  ISETP.GE.AND P0, PT, R4, UR6, PT ;  /* 0x0000000604007c0c */ /* 0x000fda000bf06270 */
[----:B------:R-:W-:Y:S05]  /*00d0*/  @P0 EXIT ;  /* 0x000000000000094d */ /* 0x000fea0003800000 */
[----:B------:R-:W0:Y:S01]  /*00e0*/  LDC R7, c[0x0][0x234] ;  /* 0x00008d00ff077b82 */ /* 0x000e220000000800 */
[----:B------:R-:W-:Y:S01]  /*00f0*/  IABS R8, R0 ;  /* 0x0000000000087213 */ /* 0x000fe20000000000 */
[----:B------:R-:W-:Y:S01]  /*0100*/  ULDC UR6, c[0x0][0x238] ;  /* 0x00008e0000067ab9 */ /* 0x000fe20000000800 */
[----:B0-----:R-:W-:-:S04]  /*0110*/  IABS R6, R7 ;  /* 0x0000000700067213 */ /* 0x001fc80000000000 */
[----:B------:R-:W0:Y:S08]  /*0120*/  I2F.RP R4, R6 ;  /* 0x0000000600047306 */ /* 0x000e300000209400 */
[----:B0-----:R-:W0:Y:S02]  /*0130*/  MUFU.RCP R4, R4 ;  /* 0x0000000400047308 */ /* 0x001e240000001000 */
[----:B0-----:R-:W-:Y:S01]  /*0140*/  VIADD R2, R4, 0xffffffe ;  /* 0x0ffffffe04027836 */ /* 0x001fe20000000000 */
[----:B------:R-:W-:-:S05]  /*0150*/  LOP3.LUT R4, R0, R7, RZ, 0x3c, !PT ;  /* 0x0000000700047212 */ /* 0x000fca00078e3cff */
[----:B------:R0:W1:Y:S01]  /*0160*/  F2I.FTZ.U32.TRUNC.NTZ R3, R2 ;  /* 0x0000000200037305 */ /* 0x000062000021f000 */
[----:B------:R-:W-:Y:S01]  /*0170*/  ISETP.GE.AND P1, PT, R4, RZ, PT ;  /* 0x000000ff0400720c */ /* 0x000fe20003f26270 */
[----:B0-----:R-:W-:Y:S01]  /*0180*/  IMAD.MOV.U32 R2, RZ, RZ, RZ ;  /* 0x000000ffff027224 */ /* 0x001fe200078e00ff */
[----:B-1----:R-:W-:-:S05]  /*0190*/  IADD3 R5, RZ, -R3, RZ ;  /* 0x80000003ff057210 */ /* 0x002fca0007ffe0ff */
[----:B------:R-:W-:-:S04]  /*01a0*/  IMAD R5, R5, R6, RZ ;  /* 0x0000000605057224 */ /* 0x000fc800078e02ff */
[----:B------:R-:W-:-:S06]  /*01b0*/  IMAD.HI.U32 R3, R3, R5, R2 ;  /* 0x0000000503037227 */ /* 0x000fcc00078e0002 */
[----:B------:R-:W-:-:S05]  /*01c0*/  IMAD.HI.U32 R5, R3, R8, RZ ;  /* 0x0000000803057227 */ /* 0x000fca00078e00ff */
[----:B------:R-:W-:-:S05]  /*01d0*/  IADD3 R3, -R5, RZ, RZ ;  /* 0x000000ff05037210 */ /* 0x000fca0007ffe1ff */
[----:B------:R-:W-:-:S05]  /*01e0*/  IMAD R3, R6, R3, R8 ;  /* 0x0000000306037224 */ /* 0x000fca00078e0208 */
[----:B------:R-:W-:-:S13]  /*01f0*/  ISETP.GT.U32.AND P2, PT, R6, R3, PT ;  /* 0x000000030600720c */ /* 0x000fda0003f44070 */
[----:B------:R-:W-:Y:S01]  /*0200*/  @!P2 IMAD.IADD R3, R3, 0x1, -R6 ;  /* 0x000000010303a824 */ /* 0x000fe200078e0a06 */
[----:B------:R-:W-:Y:S02]  /*0210*/  @!P2 IADD3 R5, R5, 0x1, RZ ;  /* 0x000000010505a810 */ /* 0x000fe40007ffe0ff */
[----:B------:R-:W-:Y:S02]  /*0220*/  ISETP.NE.AND P2, PT, R7, RZ, PT ;  /* 0x000000ff0700720c */ /* 0x000fe40003f45270 */
[----:B------:R-:W-:Y:S02]  /*0230*/  ISETP.GE.U32.AND P0, PT, R3, R6, PT ;  /* 0x000000060300720c */ /* 0x000fe40003f06070 */
[----:B------:R-:W0:Y:S11]  /*0240*/  LDC.64 R2, c[0x0][0x220] ;  /* 0x00008800ff027b82 */ /* 0x000e360000000a00 */
[----:B------:R-:W-:-:S05]  /*0250*/  @P0 VIADD R5, R5, 0x1 ;  /* 0x0000000105050836 */ /* 0x000fca0000000000 */
[----:B------:R-:W-:Y:S02]  /*0260*/  @!P1 IADD3 R5, -R5, RZ, RZ ;  /* 0x000000ff05059210 */ /* 0x000fe40007ffe1ff */
[----:B------:R-:W-:-:S05]  /*0270*/  @!P2 LOP3.LUT R5, RZ, R7, RZ, 0x33, !PT ;  /* 0x00000007ff05a212 */ /* 0x000fca00078e33ff */
[----:B0-----:R-:W-:Y:S02]  /*0280*/  IMAD.WIDE R2, R5, 0x4, R2 ;  /* 0x0000000405027825 */ /* 0x001fe400078e0202 */
[----:B------:R-:W0:Y:S04]  /*0290*/  LDC.64 R4, c[0x0][0x210] ;  /* 0x00008400ff047b82 */ /* 0x000e280000000a00 */
[----:B------:R-:W2:Y:S01]  /*02a0*/  LDG.E R3, desc[UR4][R2.64] ;  /* 0x0000000402037981 */ /* 0x000ea2000c1e1900 */
[----:B------:R-:W-:Y:S02]  /*02b0*/  IMAD.MOV.U32 R6, RZ, RZ, 0xfbff ;  /* 0x0000fbffff067424 */ /* 0x000fe400078e00ff */
[----:B--2---:R-:W-:-:S03]  /*02c0*/  IMAD R7, R0, UR6, R3 ;  /* 0x0000000600077c24 */ /* 0x004fc6000f8e0203 */
[----:B------:R-:W-:Y:S01]  /*02d0*/  PRMT R0, R6, 0x7610, R0 ;  /* 0x0000761006007816 */ /* 0x000fe20000000000 */
[----:B0-----:R-:W-:-:S05]  /*02e0*/  IMAD.WIDE R4, R7, 0x2, R4 ;  /* 0x0000000207047825 */ /* 0x001fca00078e0204 */
[----:B------:R-:W-:Y:S01]  /*02f0*/  STG.E.U16 desc[UR4][R4.64], R0 ;  /* 0x0000000004007986 */ /* 0x000fe2000c101504 */
[----:B------:R-:W-:Y:S05]  /*0300*/  EXIT ;  /* 0x000000000000794d */ /* 0x000fea0003800000 */
.L_x_0:
[----:B------:R-:W-:-:S00]  /*0310*/  BRA `(.L_x_0) ;  /* 0xfffffffc00fc7947 */ /* 0x000fc0000383ffff */
[----:B------:R-:W-:-:S00]  /*0320*/  NOP ;  /* 0x0000000000007918 */ /* 0x000fc00000000000 */
        /* <DEDUP_REMOVED lines=13> */
.L_x_97:


//--------------------- .text._ZN17fastertransformer24apply_repetition_penaltyI6__halfLb1EEEvPT_iiiiiPKiS5_S5_S5_if --------------------------
	.section	.text._ZN17fastertransformer24apply_repetition_penaltyI6__halfLb1EEEvPT_iiiiiPKiS5_S5_S5_if,"ax",@progbits
	.align	128
        .global         _ZN17fastertransformer24apply_repetition_penaltyI6__halfLb1EEEvPT_iiiiiPKiS5_S5_S5_if
        .type           _ZN17fastertransformer24apply_repetition_penaltyI6__halfLb1EEEvPT_iiiiiPKiS5_S5_S5_if,@function
        .size           _ZN17fastertransformer24apply_repetition_penaltyI6__halfLb1EEEvPT_iiiiiPKiS5_S5_S5_if,(.L_x_98 - _ZN17fastertransformer24apply_repetition_penaltyI6__halfLb1EEEvPT_iiiiiPKiS5_S5_S5_if)
        .other          _ZN17fastertransformer24apply_repetition_penaltyI6__halfLb1EEEvPT_iiiiiPKiS5_S5_S5_if,@"STO_CUDA_ENTRY STV_DEFAULT"
_ZN17fastertransformer24apply_repetition_penaltyI6__halfLb1EEEvPT_iiiiiPKiS5_S5_S5_if:
.text._ZN17fastertransformer24apply_repetition_penaltyI6__halfLb1EEEvPT_iiiiiPKiS5_S5_S5_if:
[----:B------:R-:W0:Y:S01]  /*0000*/  LDC R1, c[0x0][0x28] ;  /* 0x00000a00ff017b82 */ /* 0x000e220000000800 */
[----:B------:R-:W-:Y:S01]  /*0010*/  ULDC UR4, c[0x0][0x228] ;  /* 0x00008a0000047ab9 */ /* 0x000fe20000000800 */
[----:B------:R-:W-:Y:S01]  /*0020*/  ULDC UR36, c[0x0][0x250] ;  /* 0x0000940000247ab9 */ /* 0x000fe20000000800 */
[----:B------:R-:W-:-:S13]  /*0030*/  ISETP.LT.AND P0, PT, RZ, UR4, PT ;  /* 0x00000004ff007c0c */ /* 0x000fda000bf01270 */
[----:B------:R-:W-:Y:S05]  /*0040*/  @P0 BRA `(.L_x_1) ;  /* 0x0000000000400947 */ /* 0x000fea0003800000 */
[----:B------:R-:W-:Y:S01]  /*0050*/  MOV R0, 0xd8 ;  /* 0x000000d800007802 */ /* 0x000fe20000000f00 */
[----:B------:R-:W-:Y:S01]  /*0060*/  ULDC.64 UR4, c[0x4][0xd0] ;  /* 0x0100340000047ab9 */ /* 0x000fe20000000a00 */
[----:B------:R-:W-:Y:S01]  /*0070*/  ULDC.64 UR6, c[0x4][0x60] ;  /* 0x0100180000067ab9 */ /* 0x000fe20000000a00 */
[----:B------:R-:W-:Y:S01]  /*0080*/  IMAD.U32 R4, RZ, RZ, UR4 ;  /* 0x00000004ff047e24 */ /* 0x000fe2000f8e00ff */
[----:B------:R1:W2:Y:S01]  /*0090*/  LDC.64 R2, c[0x4][R0] ;  /* 0x0100000000027b82 */ /* 0x0002a20000000a00 */
[----:B------:R-:W-:Y:S01]  /*00a0*/  IMAD.U32 R5, RZ, RZ, UR5 ;  /* 0x00000005ff057e24 */ /* 0x000fe2000f8e00ff */
[----:B------:R-:W-:Y:S01]  /*00b0*/  ULDC.64 UR4, c[0x4][0xc0] ;  /* 0x0100300000047ab9 */ /* 0x000fe20000000a00 */
[----:B------:R-:W-:Y:S02]  /*00c0*/  IMAD.U32 R10, RZ, RZ, UR6 ;  /* 0x00000006ff0a7e24 */ /* 0x000fe4000f8e00ff */
[----:B------:R-:W-:Y:S02]  /*00d0*/  IMAD.U32 R6, RZ, RZ, UR4 ;  /* 0x00000004ff067e24 */ /* 0x000fe4000f8e00ff */
[----:B------:R-:W-:-:S02]  /*00e0*/  IMAD.U32 R7, RZ, RZ, UR5 ;  /* 0x00000005ff077e24 */ /* 0x000fc4000f8e00ff */
[----:B------:R-:W-:Y:S02]  /*00f0*/  IMAD.U32 R11, RZ, RZ, UR7 ;  /* 0x00000007ff0b7e24 */ /* 0x000fe4000f8e00ff */
[----:B------:R-:W-:Y:S02]  /*0100*/  IMAD.MOV.U32 R8, RZ, RZ, 0x66 ;  /* 0x00000066ff087424 */ /* 0x000fe400078e00ff */
[----:B------:R-:W-:Y:S02]  /*0110*/  IMAD.MOV.U32 R12, RZ, RZ, 0x1 ;  /* 0x00000001ff0c7424 */ /* 0x000fe400078e00ff */
[----:B-1----:R-:W-:-:S07]  /*0120*/  IMAD.MOV.U32 R13, RZ, RZ, RZ ;  /* 0x000000ffff0d7224 */ /* 0x002fce00078e00ff */
[----:B------:R-:W-:-:S07]  /*0130*/  LEPC R20, `(.L_x_1) ;  /* 0x000000001014794e */ /* 0x000fce0000000000 */
[----:B0-2---:R-:W-:Y:S05]  /*0140*/  CALL.ABS.NOINC R2 ;  /* 0x0000000002007343 */ /* 0x005fea0003c00000 */
.L_x_1:
[----:B------:R-:W-:Y:S01]  /*0150*/  ULDC.64 UR4, c[0x0][0x248] ;  /* 0x0000920000047ab9 */ /* 0x000fe20000000a00 */
[----:B------:R-:W1:Y:S01]  /*0160*/  LDC.64 R14, c[0x0][0x208] ;  /* 0x00008200ff0e7b82 */ /* 0x000e620000000a00 */
[----:B------:R-:W-:-:S04]  /*0170*/  ISETP.NE.U32.AND P0, PT, RZ, UR4, PT ;  /* 0x00000004ff007c0c */ /* 0x000fc8000bf05070 */
[----:B------:R-:W-:Y:S01]  /*0180*/  ISETP.NE.AND.EX P0, PT, RZ, UR5, PT, P0 ;  /* 0x00000005ff007c0c */ /* 0x000fe2000bf05300 */
[----:B------:R-:W2:Y:S01]  /*0190*/  S2R R3, SR_TID.X ;  /* 0x0000000000037919 */ /* 0x000ea20000002100 */
[----:B------:R-:W-:Y:S01]  /*01a0*/  ULDC UR5, c[0x0][0x250] ;  /* 0x0000940000057ab9 */ /* 0x000fe20000000800 */
[----:B------:R-:W3:Y:S01]  /*01b0*/  S2UR UR4, SR_CTAID.X ;  /* 0x00000000000479c3 */ /* 0x000ee20000002500 */
[----:B------:R-:W-:Y:S01]  /*01c0*/  IMAD.U32 R2, RZ, RZ, UR5 ;  /* 0x00000005ff027e24 */ /* 0x000fe2000f8e00ff */
[----:B------:R-:W4:Y:S06]  /*01d0*/  S2R R5, SR_CgaCtaId ;  /* 0x0000000000057919 */ /* 0x000f2c0000008800 */
[----:B------:R-:W0:Y:S08]  /*01e0*/  LDC R11, c[0x0][0x228] ;  /* 0x00008a00ff0b7b82 */ /* 0x000e300000000800 */
[----:B------:R-:W2:Y:S01]  /*01f0*/  @P0 LDC.64 R12, c[0x0][0x248] ;  /* 0x00009200ff0c0b82 */ /* 0x000ea20000000a00 */
[----:B-1----:R-:W-:-:S02]  /*0200*/  @P0 R2UR UR6, R14 ;  /* 0x000000000e0602ca */ /* 0x002fc400000e0000 */
[----:B------:R-:W-:-:S05]  /*0210*/  @P0 R2UR UR7, R15 ;  /* 0x000000000f0702ca */ /* 0x000fca00000e0000 */
[----:B------:R-:W1:Y:S01]  /*0220*/  LDC R4, c[0x0][0x224] ;  /* 0x00008900ff047b82 */ /* 0x000e620000000800 */
[----:B---3--:R-:W-:Y:S01]  /*0230*/  IMAD.U32 R9, RZ, RZ, UR4 ;  /* 0x00000004ff097e24 */ /* 0x008fe2000f8e00ff */
[----:B------:R-:W-:-:S03]  /*0240*/  MOV R6, 0x400 ;  /* 0x0000040000067802 */ /* 0x000fc60000000f00 */
[----:B--2---:R-:W-:-:S05]  /*0250*/  @P0 IMAD.WIDE R12, R9, 0x4, R12 ;  /* 0x00000004090c0825 */ /* 0x004fca00078e020c */
[----:B------:R2:W5:Y:S01]  /*0260*/  @P0 LDG.E R2, desc[UR6][R12.64] ;  /* 0x000000060c020981 */ /* 0x000562000c1e1900 */
[----:B------:R-:W-:Y:S02]  /*0270*/  ISETP.NE.AND P0, PT, R3, RZ, PT ;  /* 0x000000ff0300720c */ /* 0x000fe40003f05270 */
[----:B0-----:R-:W-:Y:S01]  /*0280*/  LEA R0, R11, 0x1f, 0x1 ;  /* 0x0000001f0b007811 */ /* 0x001fe200078e08ff */
[----:B-1----:R-:W-:Y:S01]  /*0290*/  IMAD R4, R4, UR4, RZ ;  /* 0x0000000404047c24 */ /* 0x002fe2000f8e02ff */
[----:B----4-:R-:W-:Y:S02]  /*02a0*/  LEA R6, R5, R6, 0x18 ;  /* 0x0000000605067211 */ /* 0x010fe400078ec0ff */
[----:B------:R-:W-:Y:S02]  /*02b0*/  LOP3.LUT R0, R0, 0xffffffe0, RZ, 0xc0, !PT ;  /* 0xffffffe000007812 */ /* 0x000fe400078ec0ff */
[----:B------:R-:W-:-:S03]  /*02c0*/  SHF.R.S32.HI R5, RZ, 0x1f, R4 ;  /* 0x0000001fff057819 */ /* 0x000fc60000011404 */
[----:B------:R-:W-:Y:S02]  /*02d0*/  IMAD.IADD R8, R0, 0x1, R6 ;  /* 0x0000000100087824 */ /* 0x000fe400078e0206 */
[----:B--2---:R-:W-:Y:S05]  /*02e0*/  @P0 BRA `(.L_x_2) ;  /* 0x0000000c00300947 */ /* 0x004fea0003800000 */
[----:B------:R-:W0:Y:S01]  /*02f0*/  LDC.64 R16, c[0x0][0x230] ;  /* 0x00008c00ff107b82 */ /* 0x000e220000000a00 */
[----:B------:R-:W-:Y:S02]  /*0300*/  R2UR UR4, R14 ;  /* 0x000000000e0472ca */ /* 0x000fe400000e0000 */
[----:B------:R-:W-:-:S05]  /*0310*/  R2UR UR5, R15 ;  /* 0x000000000f0572ca */ /* 0x000fca00000e0000 */
[----:B------:R-:W1:Y:S01]  /*0320*/  LDC.64 R12, c[0x0][0x210] ;  /* 0x00008400ff0c7b82 */ /* 0x000e620000000a00 */
[----:B0-----:R-:W-:-:S07]  /*0330*/  IMAD.WIDE R16, R9, 0x4, R16 ;  /* 0x0000000409107825 */ /* 0x001fce00078e0210 */
[----:B------:R-:W2:Y:S02]  /*0340*/  LDG.E R16, desc[UR4][R16.64] ;  /* 0x0000000410107981 */ /* 0x000ea4000c1e1900 */
[----:B--2---:R-:W-:-:S04]  /*0350*/  IADD3 R7, P0, R4, R16, RZ ;  /* 0x0000001004077210 */ /* 0x004fc80007f1e0ff */
[----:B------:R-:W-:Y:S02]  /*0360*/  LEA.HI.X.SX32 R10, R16, R5, 0x1, P0 ;  /* 0x00000005100a7211 */ /* 0x000fe400000f0eff */
[----:B-1----:R-:W-:-:S04]  /*0370*/  LEA R12, P0, R7, R12, 0x1 ;  /* 0x0000000c070c7211 */ /* 0x002fc800078008ff */
[----:B------:R-:W-:-:S05]  /*0380*/  LEA.HI.X R13, R7, R13, R10, 0x1, P0 ;  /* 0x0000000d070d7211 */ /* 0x000fca00000f0c0a */
[----:B------:R-:W2:Y:S01]  /*0390*/  LDG.E.U16 R12, desc[UR4][R12.64] ;  /* 0x000000040c0c7981 */ /* 0x000ea2000c1e1500 */
[----:B------:R-:W-:Y:S01]  /*03a0*/  ULDC UR4, c[0x0][0x254] ;  /* 0x0000950000047ab9 */ /* 0x000fe20000000800 */
[C---:B------:R-:W-:Y:S01]  /*03b0*/  IMAD R17, R11.reuse, 0x4, R8 ;  /* 0x000000040b117824 */ /* 0x040fe200078e0208 */
[----:B------:R-:W-:Y:S01]  /*03c0*/  F2FP.F16.F32.PACK_AB R7, RZ, UR4 ;  /* 0x00000004ff077c3e */ /* 0x000fe200080000ff */
[C---:B------:R-:W-:Y:S01]  /*03d0*/  IMAD R22, R11.reuse, 0x2, R6 ;  /* 0x000000020b167824 */ /* 0x040fe200078e0206 */
[----:B------:R-:W-:Y:S02]  /*03e0*/  ISETP.GE.AND P0, PT, R11, 0x2, PT ;  /* 0x000000020b00780c */ /* 0x000fe40003f06270 */
[----:B------:R0:W-:Y:S01]  /*03f0*/  STS [R17+-0x4], R16 ;  /* 0xfffffc1011007388 */ /* 0x0001e20000000800 */
[----:B--2---:R-:W-:-:S05]  /*0400*/  HADD2 R10, R12.H0_H0, -R7.H0_H0 ;  /* 0xa00000070c0a7230 */ /* 0x004fca0000000800 */
[----:B------:R0:W-:Y:S05]  /*0410*/  STS.U16 [R22+-0x2], R10 ;  /* 0xfffffe0a16007388 */ /* 0x0001ea0000000400 */
[----:B------:R-:W-:Y:S05]  /*0420*/  @!P0 BRA `(.L_x_2) ;  /* 0x0000000800e08947 */ /* 0x000fea0003800000 */
[----:B0-----:R-:W0:Y:S01]  /*0430*/  LDC R16, c[0x0][0x21c] ;  /* 0x00008700ff107b82 */ /* 0x001e220000000800 */
[----:B------:R-:W-:Y:S02]  /*0440*/  IABS R19, R9 ;  /* 0x0000000900137213 */ /* 0x000fe40000000000 */
[----:B------:R-:W-:Y:S02]  /*0450*/  ISETP.GE.AND P2, PT, R9, RZ, PT ;  /* 0x000000ff0900720c */ /* 0x000fe40003f46270 */
[----:B0-----:R-:W-:-:S04]  /*0460*/  IABS R18, R16 ;  /* 0x0000001000127213 */ /* 0x001fc80000000000 */
[----:B------:R-:W0:Y:S08]  /*0470*/  I2F.RP R10, R18 ;  /* 0x00000012000a7306 */ /* 0x000e300000209400 */
[----:B0-----:R-:W0:Y:S02]  /*0480*/  MUFU.RCP R10, R10 ;  /* 0x0000000a000a7308 */ /* 0x001e240000001000 */
[----:B0-----:R-:W-:-:S02]  /*0490*/  VIADD R12, R10, 0xffffffe ;  /* 0x0ffffffe0a0c7836 */ /* 0x001fc40000000000 */
[----:B------:R-:W-:-:S04]  /*04a0*/  VIADD R10, R11, 0xffffffff ;  /* 0xffffffff0b0a7836 */ /* 0x000fc80000000000 */
[----:B------:R0:W1:Y:S01]  /*04b0*/  F2I.FTZ.U32.TRUNC.NTZ R13, R12 ;  /* 0x0000000c000d7305 */ /* 0x000062000021f000 */
[----:B------:R-:W-:Y:S01]  /*04c0*/  LOP3.LUT P3, R23, R10, 0x3, RZ, 0xc0, !PT ;  /* 0x000000030a177812 */ /* 0x000fe2000786c0ff */
[----:B0-----:R-:W-:Y:S01]  /*04d0*/  IMAD.MOV.U32 R12, RZ, RZ, RZ ;  /* 0x000000ffff0c7224 */ /* 0x001fe200078e00ff */
[----:B-1----:R-:W-:-:S05]  /*04e0*/  IADD3 R17, RZ, -R13, RZ ;  /* 0x8000000dff117210 */ /* 0x002fca0007ffe0ff */
[----:B------:R-:W-:-:S04]  /*04f0*/  IMAD R17, R17, R18, RZ ;  /* 0x0000001211117224 */ /* 0x000fc800078e02ff */
[----:B------:R-:W-:-:S06]  /*0500*/  IMAD.HI.U32 R13, R13, R17, R12 ;  /* 0x000000110d0d7227 */ /* 0x000fcc00078e000c */
[----:B------:R-:W-:-:S04]  /*0510*/  IMAD.HI.U32 R13, R13, R19, RZ ;  /* 0x000000130d0d7227 */ /* 0x000fc800078e00ff */
[----:B------:R-:W-:-:S04]  /*0520*/  IMAD.MOV R13, RZ, RZ, -R13 ;  /* 0x000000ffff0d7224 */ /* 0x000fc800078e0a0d */
[----:B------:R-:W-:Y:S02]  /*0530*/  IMAD R19, R18, R13, R19 ;  /* 0x0000000d12137224 */ /* 0x000fe400078e0213 */
[----:B------:R-:W-:-:S03]  /*0540*/  VIADD R13, R11, 0xfffffffe ;  /* 0xfffffffe0b0d7836 */ /* 0x000fc60000000000 */
[----:B------:R-:W-:-:S13]  /*0550*/  ISETP.GT.U32.AND P0, PT, R18, R19, PT ;  /* 0x000000131200720c */ /* 0x000fda0003f04070 */
[----:B------:R-:W-:Y:S01]  /*0560*/  @!P0 IMAD.IADD R19, R19, 0x1, -R18 ;  /* 0x0000000113138824 */ /* 0x000fe200078e0a12 */
[----:B------:R-:W-:-:S04]  /*0570*/  ISETP.NE.AND P0, PT, R16, RZ, PT ;  /* 0x000000ff1000720c */ /* 0x000fc80003f05270 */
[----:B------:R-:W-:-:S13]  /*0580*/  ISETP.GT.U32.AND P1, PT, R18, R19, PT ;  /* 0x000000131200720c */ /* 0x000fda0003f24070 */
[----:B------:R-:W-:Y:S01]  /*0590*/  @!P1 IMAD.IADD R19, R19, 0x1, -R18 ;  /* 0x0000000113139824 */ /* 0x000fe200078e0a12 */
[----:B------:R-:W-:-:S03]  /*05a0*/  ISETP.GE.U32.AND P1, PT, R13, 0x3, PT ;  /* 0x000000030d00780c */ /* 0x000fc60003f26070 */
[----:B------:R-:W-:Y:S01]  /*05b0*/  @!P2 IMAD.MOV R19, RZ, RZ, -R19 ;  /* 0x000000ffff13a224 */ /* 0x000fe200078e0a13 */
[----:B------:R-:W-:-:S05]  /*05c0*/  @!P0 LOP3.LUT R19, RZ, R16, RZ, 0x33, !PT ;  /* 0x00000010ff138212 */ /* 0x000fca00078e33ff */
[----:B------:R-:W-:Y:S01]  /*05d0*/  IMAD.MOV.U32 R10, RZ, RZ, R19 ;  /* 0x000000ffff0a7224 */ /* 0x000fe200078e0013 */
[----:B------:R-:W-:Y:S06]  /*05e0*/  @!P3 BRA `(.L_x_3) ;  /* 0x000000000098b947 */ /* 0x000fec0003800000 */
[----:B------:R-:W-:Y:S01]  /*05f0*/  ULDC UR4, c[0x0][0x218] ;  /* 0x0000860000047ab9 */ /* 0x000fe20000000800 */
[----:B------:R-:W-:Y:S01]  /*0600*/  IMAD R11, R11, 0x4, R0 ;  /* 0x000000040b0b7824 */ /* 0x000fe200078e0200 */
[----:B------:R-:W-:Y:S01]  /*0610*/  BSSY B0, `(.L_x_3) ;  /* 0x0000023000007945 */ /* 0x000fe20003800000 */
[----:B------:R-:W-:Y:S02]  /*0620*/  IMAD R12, R16, UR4, RZ ;  /* 0x00000004100c7c24 */ /* 0x000fe4000f8e02ff */
[----:B------:R-:W-:Y:S01]  /*0630*/  VIADD R22, R22, 0xfffffffc ;  /* 0xfffffffc16167836 */ /* 0x000fe20000000000 */
[----:B------:R-:W-:Y:S01]  /*0640*/  IADD3 R18, R6, -0x8, R11 ;  /* 0xfffffff806127810 */ /* 0x000fe20007ffe00b */
[----:B------:R-:W-:Y:S02]  /*0650*/  IMAD R16, R13, R12, R9 ;  /* 0x0000000c0d107224 */ /* 0x000fe400078e0209 */
[----:B------:R-:W-:-:S03]  /*0660*/  IMAD.MOV.U32 R10, RZ, RZ, R19 ;  /* 0x000000ffff0a7224 */ /* 0x000fc600078e0013 */
[----:B------:R-:W-:-:S07]  /*0670*/  IADD3 R11, -R19, R16, RZ ;  /* 0x00000010130b7210 */ /* 0x000fce0007ffe1ff */
.L_x_4:
[----:B-----5:R-:W-:-:S04]  /*0680*/  ISETP.GE.AND P0, PT, R13, R2, PT ;  /* 0x000000020d00720c */ /* 0x020fc80003f06270 */
[----:B------:R-:W-:-:S13]  /*0690*/  ISETP.LT.AND P0, PT, R13, UR36, P0 ;  /* 0x000000240d007c0c */ /* 0x000fda0008701270 */
[----:B------:R-:W0:Y:S01]  /*06a0*/  @!P0 LDC.64 R16, c[0x0][0x240] ;  /* 0x00009000ff108b82 */ /* 0x000e220000000a00 */
[----:B------:R-:W-:Y:S01]  /*06b0*/  @!P0 R2UR UR4, R14 ;  /* 0x000000000e0482ca */ /* 0x000fe200000e0000 */
[----:B------:R-:W-:Y:S01]  /*06c0*/  @!P0 IMAD.IADD R25, R10, 0x1, R11 ;  /* 0x000000010a198824 */ /* 0x000fe200078e020b */
[----:B------:R-:W-:-:S03]  /*06d0*/  @!P0 R2UR UR5, R15 ;  /* 0x000000000f0582ca */ /* 0x000fc600000e0000 */
[----:B0-----:R-:W-:Y:S02]  /*06e0*/  @!P0 IMAD.WIDE R24, R25, 0x4, R16 ;  /* 0x0000000419188825 */ /* 0x001fe400078e0210 */
[----:B------:R-:W0:Y:S08]  /*06f0*/  @!P0 LDC.64 R16, c[0x0][0x238] ;  /* 0x00008e00ff108b82 */ /* 0x000e300000000a00 */
[----:B------:R-:W2:Y:S02]  /*0700*/  @!P0 LDG.E R10, desc[UR4][R24.64] ;  /* 0x00000004180a8981 */ /* 0x000ea4000c1e1900 */
[----:B--2---:R-:W-:-:S04]  /*0710*/  @!P0 IMAD.IADD R21, R10, 0x1, R11 ;  /* 0x000000010a158824 */ /* 0x004fc800078e020b */
[----:B0-----:R-:W-:Y:S02]  /*0720*/  @!P0 IMAD.WIDE R20, R21, 0x4, R16 ;  /* 0x0000000415148825 */ /* 0x001fe400078e0210 */
[----:B------:R-:W0:Y:S04]  /*0730*/  @!P0 LDC.64 R16, c[0x0][0x210] ;  /* 0x00008400ff108b82 */ /* 0x000e280000000a00 */
[----:B------:R-:W2:Y:S02]  /*0740*/  @!P0 LDG.E R21, desc[UR4][R20.64] ;  /* 0x0000000414158981 */ /* 0x000ea4000c1e1900 */
[----:B--2---:R-:W-:-:S04]  /*0750*/  @!P0 IADD3 R26, P2, R4, R21, RZ ;  /* 0x00000015041a8210 */ /* 0x004fc80007f5e0ff */
[----:B------:R-:W-:Y:S02]  /*0760*/  @!P0 LEA.HI.X.SX32 R27, R21, R5, 0x1, P2 ;  /* 0x00000005151b8211 */ /* 0x000fe400010f0eff */
[----:B0-----:R-:W-:-:S04]  /*0770*/  @!P0 LEA R16, P2, R26, R16, 0x1 ;  /* 0x000000101a108211 */ /* 0x001fc800078408ff */
[----:B------:R-:W-:-:S05]  /*0780*/  @!P0 LEA.HI.X R17, R26, R17, R27, 0x1, P2 ;  /* 0x000000111a118211 */ /* 0x000fca00010f0c1b */
[----:B------:R-:W2:Y:S01]  /*0790*/  @!P0 LDG.E.U16 R16, desc[UR4][R16.64] ;  /* 0x0000000410108981 */ /* 0x000ea2000c1e1500 */
[----:B------:R-:W-:Y:S02]  /*07a0*/  VIADD R23, R23, 0xffffffff ;  /* 0xffffffff17177836 */ /* 0x000fe40000000000 */
[----:B------:R-:W-:Y:S01]  /*07b0*/  VIADD R13, R13, 0xffffffff ;  /* 0xffffffff0d0d7836 */ /* 0x000fe20000000000 */
[----:B------:R0:W-:Y:S01]  /*07c0*/  @!P0 STS [R18], R21 ;  /* 0x0000001512008388 */ /* 0x0001e20000000800 */
[----:B------:R-:W-:Y:S02]  /*07d0*/  IMAD.IADD R11, R11, 0x1, -R12 ;  /* 0x000000010b0b7824 */ /* 0x000fe400078e0a0c */
[----:B0-----:R-:W-:Y:S02]  /*07e0*/  VIADD R18, R18, 0xfffffffc ;  /* 0xfffffffc12127836 */ /* 0x001fe40000000000 */
[----:B--2---:R-:W-:-:S05]  /*07f0*/  @!P0 HADD2 R17, R16.H0_H0, -R7.H0_H0 ;  /* 0xa000000710118230 */ /* 0x004fca0000000800 */
[----:B------:R0:W-:Y:S01]  /*0800*/  @!P0 STS.U16 [R22], R17 ;  /* 0x0000001116008388 */ /* 0x0001e20000000400 */
[----:B------:R-:W-:Y:S01]  /*0810*/  ISETP.NE.AND P0, PT, R23, RZ, PT ;  /* 0x000000ff1700720c */ /* 0x000fe20003f05270 */
[----:B0-----:R-:W-:-:S12]  /*0820*/  VIADD R22, R22, 0xfffffffe ;  /* 0xfffffffe16167836 */ /* 0x001fd80000000000 */
[----:B------:R-:W-:Y:S05]  /*0830*/  @P0 BRA `(.L_x_4) ;  /* 0xfffffffc00900947 */ /* 0x000fea000383ffff */
[----:B------:R-:W-:Y:S05]  /*0840*/  BSYNC B0 ;  /* 0x0000000000007941 */ /* 0x000fea0003800000 */
.L_x_3:
[----:B------:R-:W-:Y:S05]  /*0850*/  @!P1 BRA `(.L_x_2) ;  /* 0x0000000400d49947 */ /* 0x000fea0003800000 */
[----:B------:R-:W0:Y:S01]  /*0860*/  LDC.64 R20, c[0x0][0x218] ;  /* 0x00008600ff147b82 */ /* 0x000e220000000a00 */
[C---:B------:R-:W-:Y:S02]  /*0870*/  IMAD R17, R13.reuse, 0x4, R0 ;  /* 0x000000040d117824 */ /* 0x040fe400078e0200 */
[C---:B------:R-:W-:Y:S02]  /*0880*/  VIADD R22, R13.reuse, 0xfffffffd ;  /* 0xfffffffd0d167836 */ /* 0x040fe40000000000 */
[C---:B------:R-:W-:Y:S01]  /*0890*/  VIADD R24, R13.reuse, 0xffffffff ;  /* 0xffffffff0d187836 */ /* 0x040fe20000000000 */
[----:B------:R-:W-:Y:S01]  /*08a0*/  IADD3 R0, R6, -0x4, R17 ;  /* 0xfffffffc06007810 */ /* 0x000fe20007ffe011 */
[C---:B------:R-:W-:Y:S02]  /*08b0*/  VIADD R26, R13.reuse, 0xfffffffe ;  /* 0xfffffffe0d1a7836 */ /* 0x040fe40000000000 */
[----:B0-----:R-:W-:Y:S02]  /*08c0*/  IMAD R11, R13, R21, RZ ;  /* 0x000000150d0b7224 */ /* 0x001fe400078e02ff */
[----:B------:R-:W-:-:S02]  /*08d0*/  IMAD R12, R21, R20, RZ ;  /* 0x00000014150c7224 */ /* 0x000fc400078e02ff */
[--C-:B------:R-:W-:Y:S01]  /*08e0*/  IMAD R20, R11, R20, -R19.reuse ;  /* 0x000000140b147224 */ /* 0x100fe200078e0a13 */
[----:B------:R-:W-:Y:S01]  /*08f0*/  LEA R11, R13, R6, 0x1 ;  /* 0x000000060d0b7211 */ /* 0x000fe200078e08ff */
[C-C-:B------:R-:W-:Y:S02]  /*0900*/  IMAD R22, R12.reuse, R22, -R19.reuse ;  /* 0x000000160c167224 */ /* 0x140fe400078e0a13 */
[C-C-:B------:R-:W-:Y:S02]  /*0910*/  IMAD R24, R12.reuse, R24, -R19.reuse ;  /* 0x000000180c187224 */ /* 0x140fe400078e0a13 */
[----:B------:R-:W-:Y:S02]  /*0920*/  IMAD R26, R12, R26, -R19 ;  /* 0x0000001a0c1a7224 */ /* 0x000fe400078e0a13 */
[----:B------:R-:W-:-:S07]  /*0930*/  VIADD R11, R11, 0xfffffffe ;  /* 0xfffffffe0b0b7836 */ /* 0x000fce0000000000 */
.L_x_5:
[----:B-----5:R-:W-:Y:S01]  /*0940*/  ISETP.GE.AND P1, PT, R13, R2, PT ;  /* 0x000000020d00720c */ /* 0x020fe20003f26270 */
[----:B------:R-:W-:-:S03]  /*0950*/  ULDC UR4, c[0x0][0x250] ;  /* 0x0000940000047ab9 */ /* 0x000fc60000000800 */
[----:B------:R-:W-:-:S13]  /*0960*/  ISETP.LT.AND P1, PT, R13, UR4, P1 ;  /* 0x000000040d007c0c */ /* 0x000fda0008f21270 */
[----:B------:R-:W0:Y:S01]  /*0970*/  @!P1 LDC.64 R16, c[0x0][0x240] ;  /* 0x00009000ff109b82 */ /* 0x000e220000000a00 */
[----:B------:R-:W-:Y:S01]  /*0980*/  @!P1 IMAD.IADD R19, R20, 0x1, R9 ;  /* 0x0000000114139824 */ /* 0x000fe200078e0209 */
[----:B------:R-:W-:Y:S02]  /*0990*/  @!P1 R2UR UR6, R14 ;  /* 0x000000000e0692ca */ /* 0x000fe400000e0000 */
[----:B------:R-:W-:Y:S01]  /*09a0*/  @!P1 R2UR UR7, R15 ;  /* 0x000000000f0792ca */ /* 0x000fe200000e0000 */
[----:B------:R-:W-:-:S04]  /*09b0*/  @!P1 IMAD.IADD R29, R10, 0x1, R19 ;  /* 0x000000010a1d9824 */ /* 0x000fc800078e0213 */
[----:B0-----:R-:W-:Y:S02]  /*09c0*/  @!P1 IMAD.WIDE R28, R29, 0x4, R16 ;  /* 0x000000041d1c9825 */ /* 0x001fe400078e0210 */
[----:B------:R-:W0:Y:S06]  /*09d0*/  @!P1 LDC.64 R16, c[0x0][0x238] ;  /* 0x00008e00ff109b82 */ /* 0x000e2c0000000a00 */
[----:B------:R-:W2:Y:S01]  /*09e0*/  @!P1 LDG.E R10, desc[UR6][R28.64] ;  /* 0x000000061c0a9981 */ /* 0x000ea2000c1e1900 */
[----:B------:R-:W-:-:S04]  /*09f0*/  ISETP.GT.AND P0, PT, R13, R2, PT ;  /* 0x000000020d00720c */ /* 0x000fc80003f04270 */
[----:B------:R-:W-:Y:S01]  /*0a00*/  ISETP.LE.AND P0, PT, R13, UR4, P0 ;  /* 0x000000040d007c0c */ /* 0x000fe20008703270 */
[----:B--2---:R-:W-:-:S04]  /*0a10*/  @!P1 IMAD.IADD R19, R19, 0x1, R10 ;  /* 0x0000000113139824 */ /* 0x004fc800078e020a */
[----:B0-----:R-:W-:Y:S02]  /*0a20*/  @!P1 IMAD.WIDE R18, R19, 0x4, R16 ;  /* 0x0000000413129825 */ /* 0x001fe400078e0210 */
[----:B------:R-:W0:Y:S03]  /*0a30*/  @!P1 LDC.64 R16, c[0x0][0x210] ;  /* 0x00008400ff109b82 */ /* 0x000e260000000a00 */
[----:B------:R1:W2:Y:S03]  /*0a40*/  @!P1 LDG.E R27, desc[UR6][R18.64] ;  /* 0x00000006121b9981 */ /* 0x0002a6000c1e1900 */
[----:B------:R-:W-:Y:S02]  /*0a50*/  @!P0 R2UR UR6, R14 ;  /* 0x000000000e0682ca */ /* 0x000fe400000e0000 */
[----:B------:R-:W-:Y:S01]  /*0a60*/  @!P0 R2UR UR7, R15 ;  /* 0x000000000f0782ca */ /* 0x000fe200000e0000 */
[----:B-1----:R-:W1:Y:S01]  /*0a70*/  @!P0 LDC.64 R18, c[0x0][0x240] ;  /* 0x00009000ff128b82 */ /* 0x002e620000000a00 */
[----:B--2---:R-:W-:-:S04]  /*0a80*/  @!P1 IADD3 R21, P2, R4, R27, RZ ;  /* 0x0000001b04159210 */ /* 0x004fc80007f5e0ff */
[----:B0-----:R-:W-:Y:S02]  /*0a90*/  @!P1 LEA R28, P3, R21, R16, 0x1 ;  /* 0x00000010151c9211 */ /* 0x001fe400078608ff */
[----:B------:R-:W-:-:S04]  /*0aa0*/  @!P1 LEA.HI.X.SX32 R16, R27, R5, 0x1, P2 ;  /* 0x000000051b109211 */ /* 0x000fc800010f0eff */
[----:B------:R-:W-:Y:S01]  /*0ab0*/  @!P1 LEA.HI.X R29, R21, R17, R16, 0x1, P3 ;  /* 0x00000011151d9211 */ /* 0x000fe200018f0c10 */
[----:B------:R-:W-:-:S04]  /*0ac0*/  @!P0 IMAD.IADD R21, R24, 0x1, R9 ;  /* 0x0000000118158824 */ /* 0x000fc800078e0209 */
[----:B------:R-:W-:-:S04]  /*0ad0*/  @!P0 IMAD.IADD R17, R10, 0x1, R21 ;  /* 0x000000010a118824 */ /* 0x000fc800078e0215 */
[----:B-1----:R-:W-:Y:S02]  /*0ae0*/  @!P0 IMAD.WIDE R18, R17, 0x4, R18 ;  /* 0x0000000411128825 */ /* 0x002fe400078e0212 */
[----:B------:R-:W0:Y:S03]  /*0af0*/  @!P0 LDC.64 R16, c[0x0][0x238] ;  /* 0x00008e00ff108b82 */ /* 0x000e260000000a00 */
[----:B------:R-:W2:Y:S02]  /*0b00*/  @!P0 LDG.E R10, desc[UR6][R18.64] ;  /* 0x00000006120a8981 */ /* 0x000ea4000c1e1900 */
[----:B--2---:R-:W-:-:S04]  /*0b10*/  @!P0 IMAD.IADD R21, R21, 0x1, R10 ;  /* 0x0000000115158824 */ /* 0x004fc800078e020a */
[----:B0-----:R-:W-:Y:S02]  /*0b20*/  @!P0 IMAD.WIDE R18, R21, 0x4, R16 ;  /* 0x0000000415128825 */ /* 0x001fe400078e0210 */
[----:B------:R-:W0:Y:S03]  /*0b30*/  @!P0 LDC.64 R16, c[0x0][0x210] ;  /* 0x00008400ff108b82 */ /* 0x000e260000000a00 */
[----:B------:R-:W2:Y:S01]  /*0b40*/  @!P0 LDG.E R21, desc[UR6][R18.64] ;  /* 0x0000000612158981 */ /* 0x000ea2000c1e1900 */
[----:B------:R-:W-:Y:S02]  /*0b50*/  @!P1 R2UR UR6, R14 ;  /* 0x000000000e0692ca */ /* 0x000fe400000e0000 */
[----:B------:R-:W-:-:S13]  /*0b60*/  @!P1 R2UR UR7, R15 ;  /* 0x000000000f0792ca */ /* 0x000fda00000e0000 */
[----:B------:R-:W3:Y:S04]  /*0b70*/  @!P1 LDG.E.U16 R28, desc[UR6][R28.64] ;  /* 0x000000061c1c9981 */ /* 0x000ee8000c1e1500 */
[----:B------:R1:W-:Y:S01]  /*0b80*/  @!P1 STS [R0+0x4], R27 ;  /* 0x0000041b00009388 */ /* 0x0003e20000000800 */
[----:B--2---:R-:W-:-:S04]  /*0b90*/  @!P0 IADD3 R23, P2, R4, R21, RZ ;  /* 0x0000001504178210 */ /* 0x004fc80007f5e0ff */
[----:B0-----:R-:W-:Y:S02]  /*0ba0*/  @!P0 LEA R16, P3, R23, R16, 0x1 ;  /* 0x0000001017108211 */ /* 0x001fe400078608ff */
[----:B------:R-:W-:-:S04]  /*0bb0*/  @!P0 LEA.HI.X.SX32 R25, R21, R5, 0x1, P2 ;  /* 0x0000000515198211 */ /* 0x000fc800010f0eff */
[----:B------:R-:W-:Y:S01]  /*0bc0*/  @!P0 LEA.HI.X R17, R23, R17, R25, 0x1, P3 ;  /* 0x0000001117118211 */ /* 0x000fe200018f0c19 */
[----:B------:R-:W-:-:S05]  /*0bd0*/  VIADD R23, R13, 0xfffffffe ;  /* 0xfffffffe0d177836 */ /* 0x000fca0000000000 */
[----:B------:R-:W-:-:S04]  /*0be0*/  ISETP.GE.AND P2, PT, R23, R2, PT ;  /* 0x000000021700720c */ /* 0x000fc80003f46270 */
[----:B------:R-:W-:Y:S01]  /*0bf0*/  ISETP.LT.AND P2, PT, R23, UR4, P2 ;  /* 0x0000000417007c0c */ /* 0x000fe20009741270 */
[----:B---3--:R-:W-:-:S12]  /*0c00*/  @!P1 HADD2 R23, R28.H0_H0, -R7.H0_H0 ;  /* 0xa00000071c179230 */ /* 0x008fd80000000800 */
[----:B------:R-:W0:Y:S01]  /*0c10*/  @!P2 LDC.64 R18, c[0x0][0x240] ;  /* 0x00009000ff12ab82 */ /* 0x000e220000000a00 */
[----:B------:R-:W-:Y:S01]  /*0c20*/  @!P2 IMAD.IADD R25, R26, 0x1, R9 ;  /* 0x000000011a19a824 */ /* 0x000fe200078e0209 */
[----:B------:R-:W-:Y:S02]  /*0c30*/  @!P2 R2UR UR6, R14 ;  /* 0x000000000e06a2ca */ /* 0x000fe400000e0000 */
[----:B------:R-:W-:Y:S01]  /*0c40*/  @!P2 R2UR UR7, R15 ;  /* 0x000000000f07a2ca */ /* 0x000fe200000e0000 */
[----:B------:R-:W-:-:S04]  /*0c50*/  @!P2 IMAD.IADD R29, R10, 0x1, R25 ;  /* 0x000000010a1da824 */ /* 0x000fc800078e0219 */
[----:B0-----:R-:W-:Y:S02]  /*0c60*/  @!P2 IMAD.WIDE R28, R29, 0x4, R18 ;  /* 0x000000041d1ca825 */ /* 0x001fe400078e0212 */
[----:B------:R-:W0:Y:S06]  /*0c70*/  @!P2 LDC.64 R18, c[0x0][0x238] ;  /* 0x00008e00ff12ab82 */ /* 0x000e2c0000000a00 */
[----:B------:R-:W2:Y:S02]  /*0c80*/  @!P2 LDG.E R10, desc[UR6][R28.64] ;  /* 0x000000061c0aa981 */ /* 0x000ea4000c1e1900 */
[----:B--2---:R-:W-:-:S04]  /*0c90*/  @!P2 IMAD.IADD R25, R25, 0x1, R10 ;  /* 0x000000011919a824 */ /* 0x004fc800078e020a */
[----:B0-----:R-:W-:Y:S02]  /*0ca0*/  @!P2 IMAD.WIDE R28, R25, 0x4, R18 ;  /* 0x00000004191ca825 */ /* 0x001fe400078e0212 */
[----:B------:R-:W0:Y:S03]  /*0cb0*/  @!P2 LDC.64 R18, c[0x0][0x210] ;  /* 0x00008400ff12ab82 */ /* 0x000e260000000a00 */
[----:B------:R2:W3:Y:S01]  /*0cc0*/  @!P2 LDG.E R25, desc[UR6][R28.64] ;  /* 0x000000061c19a981 */ /* 0x0004e2000c1e1900 */
[----:B------:R-:W-:Y:S02]  /*0cd0*/  @!P0 R2UR UR5, R15 ;  /* 0x000000000f0582ca */ /* 0x000fe400000e0000 */
[----:B--2---:R-:W-:-:S05]  /*0ce0*/  PRMT R29, R23, 0x7610, R29 ;  /* 0x00007610171d7816 */ /* 0x004fca000000001d */
[----:B------:R2:W-:Y:S04]  /*0cf0*/  @!P1 STS.U16 [R11+0x2], R29 ;  /* 0x0000021d0b009388 */ /* 0x0005e80000000400 */
[----:B------:R4:W-:Y:S01]  /*0d00*/  @!P0 STS [R0], R21 ;  /* 0x0000001500008388 */ /* 0x0009e20000000800 */
[----:B---3--:R-:W-:-:S04]  /*0d10*/  @!P2 IADD3 R23, P1, R4, R25, RZ ;  /* 0x000000190417a210 */ /* 0x008fc80007f3e0ff */
[----:B0-----:R-:W-:Y:S02]  /*0d20*/  @!P2 LEA R18, P3, R23, R18, 0x1 ;  /* 0x000000121712a211 */ /* 0x001fe400078608ff */
[----:B-1----:R-:W-:-:S04]  /*0d30*/  @!P2 LEA.HI.X.SX32 R27, R25, R5, 0x1, P1 ;  /* 0x00000005191ba211 */ /* 0x002fc800008f0eff */
[----:B------:R-:W-:Y:S02]  /*0d40*/  @!P2 LEA.HI.X R19, R23, R19, R27, 0x1, P3 ;  /* 0x000000131713a211 */ /* 0x000fe400018f0c1b */
[----:B------:R-:W-:-:S03]  /*0d50*/  IADD3 R23, R13, -0x3, RZ ;  /* 0xfffffffd0d177810 */ /* 0x000fc60007ffe0ff */
[----:B------:R-:W3:Y:S01]  /*0d60*/  @!P2 LDG.E.U16 R18, desc[UR6][R18.64] ;  /* 0x000000061212a981 */ /* 0x000ee2000c1e1500 */
[----:B------:R-:W-:-:S04]  /*0d70*/  ISETP.GE.AND P1, PT, R23, R2, PT ;  /* 0x000000021700720c */ /* 0x000fc80003f26270 */
[----:B------:R-:W-:Y:S02]  /*0d80*/  ISETP.LT.AND P1, PT, R23, UR4, P1 ;  /* 0x0000000417007c0c */ /* 0x000fe40008f21270 */
[----:B------:R-:W-:-:S11]  /*0d90*/  @!P0 R2UR UR4, R14 ;  /* 0x000000000e0482ca */ /* 0x000fd600000e0000 */
[----:B--2---:R-:W0:Y:S01]  /*0da0*/  @!P1 LDC.64 R28, c[0x0][0x240] ;  /* 0x00009000ff1c9b82 */ /* 0x004e220000000a00 */
[----:B------:R-:W-:Y:S01]  /*0db0*/  @!P1 IMAD.IADD R23, R22, 0x1, R9 ;  /* 0x0000000116179824 */ /* 0x000fe200078e0209 */
[----:B----4-:R1:W2:Y:S01]  /*0dc0*/  @!P0 LDG.E.U16 R21, desc[UR4][R16.64] ;  /* 0x0000000410158981 */ /* 0x0102a2000c1e1500 */
[----:B------:R-:W-:Y:S02]  /*0dd0*/  @!P1 R2UR UR4, R14 ;  /* 0x000000000e0492ca */ /* 0x000fe400000e0000 */
[----:B------:R-:W-:Y:S01]  /*0de0*/  @!P1 R2UR UR5, R15 ;  /* 0x000000000f0592ca */ /* 0x000fe200000e0000 */
[----:B------:R-:W-:Y:S02]  /*0df0*/  @!P1 IMAD.IADD R27, R10, 0x1, R23 ;  /* 0x000000010a1b9824 */ /* 0x000fe400078e0217 */
[----:B-1----:R-:W1:Y:S02]  /*0e00*/  @!P1 LDC.64 R16, c[0x0][0x210] ;  /* 0x00008400ff109b82 */ /* 0x002e640000000a00 */
[----:B0-----:R-:W-:-:S08]  /*0e10*/  @!P1 IMAD.WIDE R28, R27, 0x4, R28 ;  /* 0x000000041b1c9825 */ /* 0x001fd000078e021c */
[----:B------:R0:W4:Y:S02]  /*0e20*/  @!P1 LDG.E R10, desc[UR4][R28.64] ;  /* 0x000000041c0a9981 */ /* 0x000124000c1e1900 */
[----:B0-----:R-:W0:Y:S01]  /*0e30*/  @!P1 LDC.64 R28, c[0x0][0x238] ;  /* 0x00008e00ff1c9b82 */ /* 0x001e220000000a00 */
[----:B----4-:R-:W-:-:S04]  /*0e40*/  @!P1 IMAD.IADD R23, R23, 0x1, R10 ;  /* 0x0000000117179824 */ /* 0x010fc800078e020a */
[----:B0-----:R-:W-:-:S05]  /*0e50*/  @!P1 IMAD.WIDE R28, R23, 0x4, R28 ;  /* 0x00000004171c9825 */ /* 0x001fca00078e021c */
[----:B------:R-:W4:Y:S01]  /*0e60*/  @!P1 LDG.E R23, desc[UR4][R28.64] ;  /* 0x000000041c179981 */ /* 0x000f22000c1e1900 */
[----:B--2---:R-:W-:Y:S01]  /*0e70*/  @!P0 HADD2 R21, R21.H0_H0, -R7.H0_H0 ;  /* 0xa000000715158230 */ /* 0x004fe20000000800 */
[----:B----4-:R-:W-:-:S04]  /*0e80*/  @!P1 IADD3 R19, P3, R4, R23, RZ ;  /* 0x0000001704139210 */ /* 0x010fc80007f7e0ff */
[----:B-1----:R-:W-:Y:S02]  /*0e90*/  @!P1 LEA R16, P4, R19, R16, 0x1 ;  /* 0x0000001013109211 */ /* 0x002fe400078808ff */
[----:B------:R-:W-:-:S04]  /*0ea0*/  @!P1 LEA.HI.X.SX32 R27, R23, R5, 0x1, P3 ;  /* 0x00000005171b9211 */ /* 0x000fc800018f0eff */
[----:B------:R-:W-:-:S05]  /*0eb0*/  @!P1 LEA.HI.X R17, R19, R17, R27, 0x1, P4 ;  /* 0x0000001113119211 */ /* 0x000fca00020f0c1b */
[----:B------:R-:W2:Y:S04]  /*0ec0*/  @!P1 LDG.E.U16 R16, desc[UR4][R16.64] ;  /* 0x0000000410109981 */ /* 0x000ea8000c1e1500 */
[----:B------:R-:W-:Y:S01]  /*0ed0*/  @!P0 STS.U16 [R11], R21 ;  /* 0x000000150b008388 */ /* 0x000fe20000000400 */
[----:B------:R-:W-:Y:S01]  /*0ee0*/  ISETP.GT.AND P0, PT, R13, 0x3, PT ;  /* 0x000000030d00780c */ /* 0x000fe20003f04270 */
[----:B---3--:R-:W-:Y:S02]  /*0ef0*/  @!P2 HADD2 R18, R18.H0_H0, -R7.H0_H0 ;  /* 0xa00000071212a230 */ /* 0x008fe40000000800 */
[----:B------:R-:W-:Y:S01]  /*0f00*/  @!P2 STS [R0+-0x4], R25 ;  /* 0xfffffc190000a388 */ /* 0x000fe20000000800 */
[----:B------:R-:W-:-:S03]  /*0f10*/  IMAD R9, R12, -0x4, R9 ;  /* 0xfffffffc0c097824 */ /* 0x000fc600078e0209 */
[----:B------:R-:W-:Y:S04]  /*0f20*/  @!P2 STS.U16 [R11+-0x2], R18 ;  /* 0xfffffe120b00a388 */ /* 0x000fe80000000400 */
[----:B------:R0:W-:Y:S02]  /*0f30*/  @!P1 STS [R0+-0x8], R23 ;  /* 0xfffff81700009388 */ /* 0x0001e40000000800 */
[----:B0-----:R-:W-:Y:S02]  /*0f40*/  VIADD R0, R0, 0xfffffff0 ;  /* 0xfffffff000007836 */ /* 0x001fe40000000000 */
[----:B--2---:R-:W-:Y:S02]  /*0f50*/  @!P1 HADD2 R17, R16.H0_H0, -R7.H0_H0 ;  /* 0xa000000710119230 */ /* 0x004fe40000000800 */
[----:B------:R-:W-:-:S03]  /*0f60*/  VIADD R16, R13, 0xfffffffc ;  /* 0xfffffffc0d107836 */ /* 0x000fc60000000000 */
[----:B------:R0:W-:Y:S01]  /*0f70*/  @!P1 STS.U16 [R11+-0x4], R17 ;  /* 0xfffffc110b009388 */ /* 0x0001e20000000400 */
[----:B------:R-:W-:Y:S02]  /*0f80*/  IMAD.MOV.U32 R13, RZ, RZ, R16 ;  /* 0x000000ffff0d7224 */ /* 0x000fe400078e0010 */
[----:B0-----:R-:W-:Y:S01]  /*0f90*/  VIADD R11, R11, 0xfffffff8 ;  /* 0xfffffff80b0b7836 */ /* 0x001fe20000000000 */
[----:B------:R-:W-:Y:S06]  /*0fa0*/  @P0 BRA `(.L_x_5) ;  /* 0xfffffff800640947 */ /* 0x000fec000383ffff */
.L_x_2:
[----:B------:R-:W-:Y:S05]  /*0fb0*/  WARPSYNC.ALL ;  /* 0x0000000000007948 */ /* 0x000fea0003800000 */
[----:B------:R-:W-:Y:S06]  /*0fc0*/  BAR.SYNC.DEFER_BLOCKING 0x0 ;  /* 0x0000000000007b1d */ /* 0x000fec0000010000 */
[----:B------:R-:W-:-:S02]  /*0fd0*/  ULDC UR4, c[0x0][0x228] ;  /* 0x00008a0000047ab9 */ /* 0x000fc40000000800 */
[----:B------:R-:W-:-:S13]  /*0fe0*/  ISETP.GE.AND P0, PT, R3, UR4, PT ;  /* 0x0000000403007c0c */ /* 0x000fda000bf06270 */
[----:B------:R-:W-:Y:S05]  /*0ff0*/  @P0 EXIT ;  /* 0x000000000000094d */ /* 0x000fea0003800000 */
[----:B------:R-:W-:Y:S01]  /*1000*/  ULDC UR4, c[0x0][0x0] ;  /* 0x0000000000047ab9 */ /* 0x000fe20000000800 */
[----:B------:R-:W-:Y:S01]  /*1010*/  ULDC UR5, c[0x0][0x250] ;  /* 0x0000940000057ab9 */ /* 0x000fe20000000800 */
[----:B------:R-:W-:Y:S01]  /*1020*/  ULDC UR8, c[0x0][0x228] ;  /* 0x00008a0000087ab9 */ /* 0x000fe20000000800 */
[----:B------:R-:W-:-:S05]  /*1030*/  ULDC.64 UR6, c[0x0][0x210] ;  /* 0x0000840000067ab9 */ /* 0x000fca0000000a00 */
.L_x_8:
[C---:B-----5:R-:W-:Y:S01]  /*1040*/  ISETP.GE.AND P0, PT, R3.reuse, R2, PT ;  /* 0x000000020300720c */ /* 0x060fe20003f06270 */
[----:B------:R-:W-:Y:S01]  /*1050*/  BSSY B0, `(.L_x_6) ;  /* 0x000000e000007945 */ /* 0x000fe20003800000 */
[----:B------:R-:W-:-:S13]  /*1060*/  ISETP.LT.AND P1, PT, R3, UR5, PT ;  /* 0x0000000503007c0c */ /* 0x000fda000bf21270 */
[----:B-1----:R-:W-:Y:S05]  /*1070*/  @P0 BRA P1, `(.L_x_7) ;  /* 0x00000000002c0947 */ /* 0x002fea0000800000 */
[C---:B------:R-:W-:Y:S01]  /*1080*/  IMAD R0, R3.reuse, 0x4, R8 ;  /* 0x0000000403007824 */ /* 0x040fe200078e0208 */
[----:B------:R-:W-:Y:S01]  /*1090*/  R2UR UR10, R14 ;  /* 0x000000000e0a72ca */ /* 0x000fe200000e0000 */
[----:B------:R-:W-:Y:S01]  /*10a0*/  IMAD R7, R3, 0x2, R6 ;  /* 0x0000000203077824 */ /* 0x000fe200078e0206 */
[----:B------:R-:W-:-:S03]  /*10b0*/  R2UR UR11, R15 ;  /* 0x000000000f0b72ca */ /* 0x000fc600000e0000 */
[----:B------:R-:W1:Y:S04]  /*10c0*/  LDS R0, [R0] ;  /* 0x0000000000007984 */ /* 0x000e680000000800 */
[----:B------:R-:W2:Y:S01]  /*10d0*/  LDS.U16 R7, [R7] ;  /* 0x0000000007077984 */ /* 0x000ea20000000400 */
[----:B-1----:R-:W-:-:S04]  /*10e0*/  IADD3 R9, P0, R4, R0, RZ ;  /* 0x0000000004097210 */ /* 0x002fc80007f1e0ff */
[----:B------:R-:W-:Y:S02]  /*10f0*/  LEA.HI.X.SX32 R12, R0, R5, 0x1, P0 ;  /* 0x00000005000c7211 */ /* 0x000fe400000f0eff */
[----:B0-----:R-:W-:-:S04]  /*1100*/  LEA R10, P0, R9, UR6, 0x1 ;  /* 0x00000006090a7c11 */ /* 0x001fc8000f8008ff */
[----:B------:R-:W-:-:S05]  /*1110*/  LEA.HI.X R11, R9, UR7, R12, 0x1, P0 ;  /* 0x00000007090b7c11 */ /* 0x000fca00080f0c0c */
[----:B--2---:R1:W-:Y:S04]  /*1120*/  STG.E.U16 desc[UR10][R10.64], R7 ;  /* 0x000000070a007986 */ /* 0x0043e8000c10150a */
.L_x_7:
[----:B------:R-:W-:Y:S05]  /*1130*/  BSYNC B0 ;  /* 0x0000000000007941 */ /* 0x000fea0003800000 */
.L_x_6:
[----:B------:R-:W-:-:S05]  /*1140*/  VIADD R3, R3, UR4 ;  /* 0x0000000403037c36 */ /* 0x000fca0008000000 */
[----:B------:R-:W-:-:S13]  /*1150*/  ISETP.GE.AND P0, PT, R3, UR8, PT ;  /* 0x0000000803007c0c */ /* 0x000fda000bf06270 */
[----:B------:R-:W-:Y:S05]  /*1160*/  @!P0 BRA `(.L_x_8) ;  /* 0xfffffffc00b48947 */ /* 0x000fea000383ffff */
[----:B------:R-:W-:Y:S05]  /*1170*/  EXIT ;  /* 0x000000000000794d */ /* 0x000fea0003800000 */
.L_x_9:
        /* <DEDUP_REMOVED lines=16> */
.L_x_98:


//--------------------- .text._ZN17fastertransformer24apply_repetition_penaltyI6__halfLb0EEEvPT_iiiiiPKiS5_S5_S5_if --------------------------
	.section	.text._ZN17fastertransformer24apply_repetition_penaltyI6__halfLb0EEEvPT_iiiiiPKiS5_S5_S5_if,"ax",@progbits
	.align	128
        .global         _ZN17fastertransformer24apply_repetition_penaltyI6__halfLb0EEEvPT_iiiiiPKiS5_S5_S5_if
        .type           _ZN17fastertransformer24apply_repetition_penaltyI6__halfLb0EEEvPT_iiiiiPKiS5_S5_S5_if,@function
        .size           _ZN17fastertransformer24apply_repetition_penaltyI6__halfLb0EEEvPT_iiiiiPKiS5_S5_S5_if,(.L_x_99 - _ZN17fastertransformer24apply_repetition_penaltyI6__halfLb0EEEvPT_iiiiiPKiS5_S5_S5_if)
        .other          _ZN17fastertransformer24apply_repetition_penaltyI6__halfLb0EEEvPT_iiiiiPKiS5_S5_S5_if,@"STO_CUDA_ENTRY STV_DEFAULT"
_ZN17fastertransformer24apply_repetition_penaltyI6__halfLb0EEEvPT_iiiiiPKiS5_S5_S5_if:
.text._ZN17fastertransformer24apply_repetition_penaltyI6__halfLb0EEEvPT_iiiiiPKiS5_S5_S5_if:
[----:B------:R-:W0:Y:S01]  /*0000*/  LDC R1, c[0x0][0x28] ;  /* 0x00000a00ff017b82 */ /* 0x000e220000000800 */
[----:B------:R-:W-:Y:S02]  /*0010*/  ULDC UR4, c[0x0][0x228] ;  /* 0x00008a0000047ab9 */ /* 0x000fe40000000800 */
        /* <DEDUP_REMOVED lines=18> */
.L_x_10:
        /* <DEDUP_REMOVED lines=37> */
[C---:B------:R-:W-:Y:S01]  /*0390*/  IMAD R13, R17.reuse, 0x4, R6 ;  /* 0x00000004110d7824 */ /* 0x040fe200078e0206 */
[----:B------:R-:W-:Y:S01]  /*03a0*/  ULDC UR4, c[0x0][0x254] ;  /* 0x0000950000047ab9 */ /* 0x000fe20000000800 */
[----:B------:R-:W-:Y:S01]  /*03b0*/  VIADD R0, R17, 0xffffffff ;  /* 0xffffffff11007836 */ /* 0x000fe20000000000 */
[----:B------:R-:W-:Y:S02]  /*03c0*/  F2FP.F16.F32.PACK_AB R5, RZ, UR4 ;  /* 0x00000004ff057c3e */ /* 0x000fe400080000ff */
[----:B------:R0:W-:Y:S01]  /*03d0*/  STS [R13+-0x4], R4 ;  /* 0xfffffc040d007388 */ /* 0x0001e20000000800 */
[----:B--2---:R-:W-:-:S13]  /*03e0*/  HSETP2.GT.AND P0, PT, R16.H0_H0, RZ.H0_H0, PT ;  /* 0x200000ff10007234 */ /* 0x004fda0003f04800 */
[----:B0-----:R-:W-:Y:S05]  /*03f0*/  @!P0 BRA `(.L_x_12) ;  /* 0x0000000000348947 */ /* 0x001fea0003800000 */
[----:B------:R-:W-:Y:S02]  /*0400*/  HADD2.F32 R2, -RZ, R5.H0_H0 ;  /* 0x20000005ff027230 */ /* 0x000fe40000004100 */
[----:B------:R-:W-:Y:S02]  /*0410*/  HADD2.F32 R13, -RZ, R16.H0_H0 ;  /* 0x20000010ff0d7230 */ /* 0x000fe40000004100 */
[----:B------:R-:W0:Y:S03]  /*0420*/  MUFU.RCP R3, R2 ;  /* 0x0000000200037308 */ /* 0x000e260000001000 */
[----:B0-----:R-:W-:-:S05]  /*0430*/  FMUL.FTZ R16, R13, R3 ;  /* 0x000000030d107220 */ /* 0x001fca0000410000 */
[----:B------:R-:W-:-:S05]  /*0440*/  F2FP.F16.F32.PACK_AB R4, RZ, R16 ;  /* 0x00000010ff04723e */ /* 0x000fca00000000ff */
[C---:B------:R-:W-:Y:S02]  /*0450*/  HSETP2.GEU.AND P1, PT, |R4|.reuse.H0_H0, 8.523464202880859375e-06, 8.523464202880859375e-06, PT ;  /* 0x008f008f04007434 */ /* 0x040fe40003f2ea00 */
[----:B------:R-:W-:-:S05]  /*0460*/  HSETP2.GT.AND P0, PT, |R4|.H0_H0, RZ.H0_H0, PT ;  /* 0x200000ff04007234 */ /* 0x000fca0003f04a00 */
[----:B------:R-:W-:-:S13]  /*0470*/  PLOP3.LUT P0, PT, P1, P0, PT, 0xa2, 0x0 ;  /* 0x000000000000781c */ /* 0x000fda0000f01472 */
[----:B------:R-:W-:Y:S05]  /*0480*/  @P0 BRA `(.L_x_13) ;  /* 0x0000000000140947 */ /* 0x000fea0003800000 */
[----:B------:R-:W-:-:S04]  /*0490*/  FFMA.FTZ R2, -R2, R16, R13 ;  /* 0x0000001002027223 */ /* 0x000fc8000001010d */
[----:B------:R-:W-:-:S05]  /*04a0*/  FFMA.FTZ R2, R3, R2, R16 ;  /* 0x0000000203027223 */ /* 0x000fca0000010010 */
[----:B------:R-:W-:Y:S01]  /*04b0*/  F2FP.F16.F32.PACK_AB R4, RZ, R2 ;  /* 0x00000002ff04723e */ /* 0x000fe200000000ff */
[----:B------:R-:W-:Y:S06]  /*04c0*/  BRA `(.L_x_13) ;  /* 0x0000000000047947 */ /* 0x000fec0003800000 */
.L_x_12:
[----:B------:R-:W-:-:S07]  /*04d0*/  HMUL2 R4, R16.H0_H0, R5.H0_H0 ;  /* 0x2000000510047232 */ /* 0x000fce0000000800 */
.L_x_13:
[----:B------:R-:W-:Y:S01]  /*04e0*/  IMAD R2, R0, 0x2, R9 ;  /* 0x0000000200027824 */ /* 0x000fe200078e0209 */
[----:B------:R-:W-:-:S04]  /*04f0*/  ISETP.GE.AND P0, PT, R17, 0x2, PT ;  /* 0x000000021100780c */ /* 0x000fc80003f06270 */
[----:B------:R0:W-:Y:S09]  /*0500*/  STS.U16 [R2], R4 ;  /* 0x0000000402007388 */ /* 0x0001f20000000400 */
[----:B------:R-:W-:Y:S05]  /*0510*/  @!P0 BRA `(.L_x_11) ;  /* 0x0000001000748947 */ /* 0x000fea0003800000 */
[----:B------:R-:W1:Y:S01]  /*0520*/  LDC R19, c[0x0][0x21c] ;  /* 0x00008700ff137b82 */ /* 0x000e620000000800 */
[----:B------:R-:W-:Y:S02]  /*0530*/  IABS R18, R12 ;  /* 0x0000000c00127213 */ /* 0x000fe40000000000 */
[----:B------:R-:W-:Y:S02]  /*0540*/  ISETP.GE.AND P2, PT, R12, RZ, PT ;  /* 0x000000ff0c00720c */ /* 0x000fe40003f46270 */
[----:B-1----:R-:W-:-:S04]  /*0550*/  IABS R13, R19 ;  /* 0x00000013000d7213 */ /* 0x002fc80000000000 */
[----:B0-----:R-:W0:Y:S08]  /*0560*/  I2F.RP R4, R13 ;  /* 0x0000000d00047306 */ /* 0x001e300000209400 */
[----:B0-----:R-:W0:Y:S02]  /*0570*/  MUFU.RCP R4, R4 ;  /* 0x0000000400047308 */ /* 0x001e240000001000 */
[----:B0-----:R-:W-:-:S06]  /*0580*/  VIADD R2, R4, 0xffffffe ;  /* 0x0ffffffe04027836 */ /* 0x001fcc0000000000 */
[----:B------:R0:W1:Y:S02]  /*0590*/  F2I.FTZ.U32.TRUNC.NTZ R3, R2 ;  /* 0x0000000200037305 */ /* 0x000064000021f000 */
[----:B0-----:R-:W-:Y:S02]  /*05a0*/  IMAD.MOV.U32 R2, RZ, RZ, RZ ;  /* 0x000000ffff027224 */ /* 0x001fe400078e00ff */
[----:B-1----:R-:W-:-:S04]  /*05b0*/  IMAD.MOV R16, RZ, RZ, -R3 ;  /* 0x000000ffff107224 */ /* 0x002fc800078e0a03 */
[----:B------:R-:W-:-:S04]  /*05c0*/  IMAD R21, R16, R13, RZ ;  /* 0x0000000d10157224 */ /* 0x000fc800078e02ff */
[----:B------:R-:W-:-:S06]  /*05d0*/  IMAD.HI.U32 R3, R3, R21, R2 ;  /* 0x0000001503037227 */ /* 0x000fcc00078e0002 */
[----:B------:R-:W-:-:S04]  /*05e0*/  IMAD.HI.U32 R3, R3, R18, RZ ;  /* 0x0000001203037227 */ /* 0x000fc800078e00ff */
[----:B------:R-:W-:-:S04]  /*05f0*/  IMAD.MOV R3, RZ, RZ, -R3 ;  /* 0x000000ffff037224 */ /* 0x000fc800078e0a03 */
[----:B------:R-:W-:-:S05]  /*0600*/  IMAD R18, R13, R3, R18 ;  /* 0x000000030d127224 */ /* 0x000fca00078e0212 */
[----:B------:R-:W-:-:S13]  /*0610*/  ISETP.GT.U32.AND P0, PT, R13, R18, PT ;  /* 0x000000120d00720c */ /* 0x000fda0003f04070 */
[----:B------:R-:W-:Y:S01]  /*0620*/  @!P0 IMAD.IADD R18, R18, 0x1, -R13 ;  /* 0x0000000112128824 */ /* 0x000fe200078e0a0d */
[----:B------:R-:W-:-:S04]  /*0630*/  ISETP.NE.AND P0, PT, R19, RZ, PT ;  /* 0x000000ff1300720c */ /* 0x000fc80003f05270 */
[----:B------:R-:W-:-:S13]  /*0640*/  ISETP.GT.U32.AND P1, PT, R13, R18, PT ;  /* 0x000000120d00720c */ /* 0x000fda0003f24070 */
[----:B------:R-:W-:Y:S01]  /*0650*/  @!P1 IMAD.IADD R18, R18, 0x1, -R13 ;  /* 0x0000000112129824 */ /* 0x000fe200078e0a0d */
[----:B------:R-:W-:Y:S01]  /*0660*/  LOP3.LUT P1, R21, R0, 0x3, RZ, 0xc0, !PT ;  /* 0x0000000300157812 */ /* 0x000fe2000782c0ff */
[----:B------:R-:W-:Y:S02]  /*0670*/  VIADD R13, R17, 0xfffffffe ;  /* 0xfffffffe110d7836 */ /* 0x000fe40000000000 */
[----:B------:R-:W-:Y:S01]  /*0680*/  @!P2 IMAD.MOV R18, RZ, RZ, -R18 ;  /* 0x000000ffff12a224 */ /* 0x000fe200078e0a12 */
[----:B------:R-:W-:Y:S01]  /*0690*/  @!P0 LOP3.LUT R18, RZ, R19, RZ, 0x33, !PT ;  /* 0x00000013ff128212 */ /* 0x000fe200078e33ff */
[----:B------:R-:W-:-:S04]  /*06a0*/  IMAD.MOV.U32 R4, RZ, RZ, R13 ;  /* 0x000000ffff047224 */ /* 0x000fc800078e000d */
[----:B------:R-:W-:-:S04]  /*06b0*/  IMAD.MOV.U32 R3, RZ, RZ, R18 ;  /* 0x000000ffff037224 */ /* 0x000fc800078e0012 */
[----:B------:R-:W-:Y:S05]  /*06c0*/  @!P1 BRA `(.L_x_14) ;  /* 0x0000000000fc9947 */ /* 0x000fea0003800000 */
[----:B------:R-:W-:Y:S01]  /*06d0*/  HADD2.F32 R0, -RZ, R5.H0_H0 ;  /* 0x20000005ff007230 */ /* 0x000fe20000004100 */
[----:B------:R-:W-:Y:S01]  /*06e0*/  ULDC UR4, c[0x0][0x218] ;  /* 0x0000860000047ab9 */ /* 0x000fe20000000800 */
[----:B------:R-:W-:Y:S01]  /*06f0*/  IMAD R22, R17, 0x2, R9 ;  /* 0x0000000211167824 */ /* 0x000fe200078e0209 */
[----:B------:R-:W-:Y:S01]  /*0700*/  BSSY B0, `(.L_x_14) ;  /* 0x000003b000007945 */ /* 0x000fe20003800000 */
[----:B------:R0:W1:Y:S01]  /*0710*/  MUFU.RCP R2, R0 ;  /* 0x0000000000027308 */ /* 0x0000620000001000 */
[----:B------:R-:W-:Y:S02]  /*0720*/  IMAD R19, R19, UR4, RZ ;  /* 0x0000000413137c24 */ /* 0x000fe4000f8e02ff */
[----:B------:R-:W-:Y:S02]  /*0730*/  IMAD R16, R17, 0x4, R20 ;  /* 0x0000000411107824 */ /* 0x000fe400078e0214 */
[----:B------:R-:W-:Y:S02]  /*0740*/  IMAD R17, R13, R19, R12 ;  /* 0x000000130d117224 */ /* 0x000fe400078e020c */
[----:B------:R-:W-:Y:S01]  /*0750*/  IMAD.MOV.U32 R4, RZ, RZ, R13 ;  /* 0x000000ffff047224 */ /* 0x000fe200078e000d */
[----:B------:R-:W-:Y:S01]  /*0760*/  IADD3 R23, R9, -0x8, R16 ;  /* 0xfffffff809177810 */ /* 0x000fe20007ffe010 */
[----:B------:R-:W-:-:S02]  /*0770*/  IMAD.MOV.U32 R3, RZ, RZ, R18 ;  /* 0x000000ffff037224 */ /* 0x000fc400078e0012 */
[----:B------:R-:W-:Y:S02]  /*0780*/  VIADD R22, R22, 0xfffffffc ;  /* 0xfffffffc16167836 */ /* 0x000fe40000000000 */
[----:B0-----:R-:W-:-:S07]  /*0790*/  IMAD.IADD R24, R17, 0x1, -R18 ;  /* 0x0000000111187824 */ /* 0x001fce00078e0a12 */
.L_x_20:
[----:B------:R-:W-:Y:S01]  /*07a0*/  ULDC UR4, c[0x0][0x250] ;  /* 0x0000940000047ab9 */ /* 0x000fe20000000800 */
[C---:B-----5:R-:W-:Y:S01]  /*07b0*/  ISETP.GE.AND P0, PT, R4.reuse, R11, PT ;  /* 0x0000000b0400720c */ /* 0x060fe20003f06270 */
[----:B------:R-:W-:Y:S01]  /*07c0*/  VIADD R21, R21, 0xffffffff ;  /* 0xffffffff15157836 */ /* 0x000fe20000000000 */
[----:B------:R-:W-:Y:S01]  /*07d0*/  ISETP.LT.AND P1, PT, R4, UR4, PT ;  /* 0x0000000404007c0c */ /* 0x000fe2000bf21270 */
[----:B------:R-:W-:Y:S03]  /*07e0*/  BSSY B1, `(.L_x_15) ;  /* 0x0000027000017945 */ /* 0x000fe60003800000 */
[----:B------:R-:W-:-:S09]  /*07f0*/  ISETP.NE.AND P2, PT, R21, RZ, PT ;  /* 0x000000ff1500720c */ /* 0x000fd20003f45270 */
[----:B------:R-:W-:Y:S05]  /*0800*/  @P0 BRA P1, `(.L_x_16) ;  /* 0x0000000000900947 */ /* 0x000fea0000800000 */
[----:B------:R-:W0:Y:S01]  /*0810*/  LDC.64 R16, c[0x0][0x240] ;  /* 0x00009000ff107b82 */ /* 0x000e220000000a00 */
[----:B------:R-:W-:Y:S01]  /*0820*/  R2UR UR4, R14 ;  /* 0x000000000e0472ca */ /* 0x000fe200000e0000 */
[----:B------:R-:W-:Y:S01]  /*0830*/  IMAD.IADD R29, R3, 0x1, R24 ;  /* 0x00000001031d7824 */ /* 0x000fe200078e0218 */
[----:B------:R-:W-:-:S03]  /*0840*/  R2UR UR5, R15 ;  /* 0x000000000f0572ca */ /* 0x000fc600000e0000 */
[----:B0-----:R-:W-:Y:S02]  /*0850*/  IMAD.WIDE R28, R29, 0x4, R16 ;  /* 0x000000041d1c7825 */ /* 0x001fe400078e0210 */
[----:B------:R-:W0:Y:S08]  /*0860*/  LDC.64 R16, c[0x0][0x238] ;  /* 0x00008e00ff107b82 */ /* 0x000e300000000a00 */
[----:B------:R-:W2:Y:S02]  /*0870*/  LDG.E R3, desc[UR4][R28.64] ;  /* 0x000000041c037981 */ /* 0x000ea4000c1e1900 */
[----:B--2---:R-:W-:-:S04]  /*0880*/  IMAD.IADD R27, R3, 0x1, R24 ;  /* 0x00000001031b7824 */ /* 0x004fc800078e0218 */
[----:B0-----:R-:W-:-:S06]  /*0890*/  IMAD.WIDE R26, R27, 0x4, R16 ;  /* 0x000000041b1a7825 */ /* 0x001fcc00078e0210 */
[----:B------:R-:W2:Y:S01]  /*08a0*/  LDG.E R26, desc[UR4][R26.64] ;  /* 0x000000041a1a7981 */ /* 0x000ea2000c1e1900 */
[----:B------:R-:W-:Y:S01]  /*08b0*/  R2UR UR6, R14 ;  /* 0x000000000e0672ca */ /* 0x000fe200000e0000 */
[----:B------:R-:W-:Y:S01]  /*08c0*/  ULDC.64 UR4, c[0x0][0x210] ;  /* 0x0000840000047ab9 */ /* 0x000fe20000000a00 */
[----:B------:R-:W-:Y:S02]  /*08d0*/  R2UR UR7, R15 ;  /* 0x000000000f0772ca */ /* 0x000fe400000e0000 */
[----:B--2---:R-:W-:-:S04]  /*08e0*/  IADD3 R17, P0, R8, R26, RZ ;  /* 0x0000001a08117210 */ /* 0x004fc80007f1e0ff */
[----:B------:R-:W-:Y:S02]  /*08f0*/  LEA.HI.X.SX32 R25, R26, R7, 0x1, P0 ;  /* 0x000000071a197211 */ /* 0x000fe400000f0eff */
[----:B------:R-:W-:-:S04]  /*0900*/  LEA R16, P0, R17, UR4, 0x1 ;  /* 0x0000000411107c11 */ /* 0x000fc8000f8008ff */
[----:B------:R-:W-:-:S05]  /*0910*/  LEA.HI.X R17, R17, UR5, R25, 0x1, P0 ;  /* 0x0000000511117c11 */ /* 0x000fca00080f0c19 */
[----:B------:R-:W2:Y:S01]  /*0920*/  LDG.E.U16 R16, desc[UR6][R16.64] ;  /* 0x0000000610107981 */ /* 0x000ea2000c1e1500 */
[----:B------:R-:W-:Y:S03]  /*0930*/  BSSY B2, `(.L_x_17) ;  /* 0x0000010000027945 */ /* 0x000fe60003800000 */
[----:B------:R0:W-:Y:S01]  /*0940*/  STS [R23], R26 ;  /* 0x0000001a17007388 */ /* 0x0001e20000000800 */
[----:B--2---:R-:W-:-:S13]  /*0950*/  HSETP2.GT.AND P0, PT, R16.H0_H0, RZ.H0_H0, PT ;  /* 0x200000ff10007234 */ /* 0x004fda0003f04800 */
[----:B0-----:R-:W-:Y:S05]  /*0960*/  @!P0 BRA `(.L_x_18) ;  /* 0x00000000002c8947 */ /* 0x001fea0003800000 */
[----:B------:R-:W-:-:S05]  /*0970*/  HADD2.F32 R17, -RZ, R16.H0_H0 ;  /* 0x20000010ff117230 */ /* 0x000fca0000004100 */
[----:B-1----:R-:W-:-:S05]  /*0980*/  FMUL.FTZ R25, R2, R17 ;  /* 0x0000001102197220 */ /* 0x002fca0000410000 */
        /* <DEDUP_REMOVED lines=9> */
.L_x_18:
[----:B------:R-:W-:-:S07]  /*0a20*/  HMUL2 R16, R16.H0_H0, R5.H0_H0 ;  /* 0x2000000510107232 */ /* 0x000fce0000000800 */
.L_x_19:
[----:B------:R-:W-:Y:S05]  /*0a30*/  BSYNC B2 ;  /* 0x0000000000027941 */ /* 0x000fea0003800000 */
.L_x_17:
[----:B------:R0:W-:Y:S02]  /*0a40*/  STS.U16 [R22], R16 ;  /* 0x0000001016007388 */ /* 0x0001e40000000400 */
.L_x_16:
[----:B------:R-:W-:Y:S05]  /*0a50*/  BSYNC B1 ;  /* 0x0000000000017941 */ /* 0x000fea0003800000 */
.L_x_15:
[----:B------:R-:W-:Y:S02]  /*0a60*/  VIADD R4, R4, 0xffffffff ;  /* 0xffffffff04047836 */ /* 0x000fe40000000000 */
[----:B0-----:R-:W-:Y:S02]  /*0a70*/  VIADD R22, R22, 0xfffffffe ;  /* 0xfffffffe16167836 */ /* 0x001fe40000000000 */
[----:B------:R-:W-:Y:S02]  /*0a80*/  VIADD R23, R23, 0xfffffffc ;  /* 0xfffffffc17177836 */ /* 0x000fe40000000000 */
[----:B------:R-:W-:Y:S01]  /*0a90*/  IMAD.IADD R24, R24, 0x1, -R19 ;  /* 0x0000000118187824 */ /* 0x000fe200078e0a13 */
[----:B------:R-:W-:Y:S06]  /*0aa0*/  @P2 BRA `(.L_x_20) ;  /* 0xfffffffc003c2947 */ /* 0x000fec000383ffff */
[----:B------:R-:W-:Y:S05]  /*0ab0*/  BSYNC B0 ;  /* 0x0000000000007941 */ /* 0x000fea0003800000 */
.L_x_14:
[----:B------:R-:W-:-:S13]  /*0ac0*/  ISETP.GE.U32.AND P0, PT, R13, 0x3, PT ;  /* 0x000000030d00780c */ /* 0x000fda0003f06070 */
[----:B------:R-:W-:Y:S05]  /*0ad0*/  @!P0 BRA `(.L_x_11) ;  /* 0x0000000c00048947 */ /* 0x000fea0003800000 */
[----:B------:R-:W0:Y:S01]  /*0ae0*/  LDC.64 R16, c[0x0][0x218] ;  /* 0x00008600ff107b82 */ /* 0x000e220000000a00 */
[----:B-1----:R-:W-:Y:S02]  /*0af0*/  HADD2.F32 R2, -RZ, R5.H0_H0 ;  /* 0x20000005ff027230 */ /* 0x002fe40000004100 */
[C---:B------:R-:W-:Y:S02]  /*0b00*/  VIADD R21, R4.reuse, 0xfffffffd ;  /* 0xfffffffd04157836 */ /* 0x040fe40000000000 */
[----:B------:R1:W2:Y:S01]  /*0b10*/  MUFU.RCP R0, R2 ;  /* 0x0000000200007308 */ /* 0x0002a20000001000 */
[C---:B------:R-:W-:Y:S02]  /*0b20*/  VIADD R23, R4.reuse, 0xffffffff ;  /* 0xffffffff04177836 */ /* 0x040fe40000000000 */
[C---:B------:R-:W-:Y:S02]  /*0b30*/  VIADD R25, R4.reuse, 0xfffffffe ;  /* 0xfffffffe04197836 */ /* 0x040fe40000000000 */
[----:B0-----:R-:W-:-:S02]  /*0b40*/  IMAD R19, R4, R17, RZ ;  /* 0x0000001104137224 */ /* 0x001fc400078e02ff */
[-C--:B------:R-:W-:Y:S02]  /*0b50*/  IMAD R13, R17, R16.reuse, RZ ;  /* 0x00000010110d7224 */ /* 0x080fe400078e02ff */
[----:B------:R-:W-:Y:S02]  /*0b60*/  IMAD R19, R19, R16, -R18 ;  /* 0x0000001013137224 */ /* 0x000fe400078e0a12 */
[C---:B------:R-:W-:Y:S02]  /*0b70*/  IMAD R16, R4.reuse, 0x4, R20 ;  /* 0x0000000404107824 */ /* 0x040fe400078e0214 */
[----:B------:R-:W-:Y:S02]  /*0b80*/  IMAD R20, R4, 0x2, R9 ;  /* 0x0000000204147824 */ /* 0x000fe400078e0209 */
[C-C-:B------:R-:W-:Y:S02]  /*0b90*/  IMAD R21, R13.reuse, R21, -R18.reuse ;  /* 0x000000150d157224 */ /* 0x140fe400078e0a12 */
[----:B------:R-:W-:-:S02]  /*0ba0*/  IMAD R23, R13, R23, -R18 ;  /* 0x000000170d177224 */ /* 0x000fc400078e0a12 */
[----:B------:R-:W-:Y:S01]  /*0bb0*/  IMAD R25, R13, R25, -R18 ;  /* 0x000000190d197224 */ /* 0x000fe200078e0a12 */
[----:B------:R-:W-:Y:S01]  /*0bc0*/  IADD3 R18, R9, -0x4, R16 ;  /* 0xfffffffc09127810 */ /* 0x000fe20007ffe010 */
[----:B-12---:R-:W-:-:S07]  /*0bd0*/  VIADD R20, R20, 0xfffffffe ;  /* 0xfffffffe14147836 */ /* 0x006fce0000000000 */
.L_x_41:
[----:B------:R-:W0:Y:S01]  /*0be0*/  LDC R27, c[0x0][0x250] ;  /* 0x00009400ff1b7b82 */ /* 0x000e220000000800 */
[C---:B-----5:R-:W-:Y:S01]  /*0bf0*/  ISETP.GE.AND P0, PT, R4.reuse, R11, PT ;  /* 0x0000000b0400720c */ /* 0x060fe20003f06270 */
[----:B------:R-:W-:Y:S01]  /*0c00*/  BSSY B0, `(.L_x_21) ;  /* 0x0000028000007945 */ /* 0x000fe20003800000 */
[----:B0-----:R-:W-:-:S13]  /*0c10*/  ISETP.LT.AND P1, PT, R4, R27, PT ;  /* 0x0000001b0400720c */ /* 0x001fda0003f21270 */
[----:B------:R-:W-:Y:S05]  /*0c20*/  @P0 BRA P1, `(.L_x_22) ;  /* 0x0000000000940947 */ /* 0x000fea0000800000 */
[----:B------:R-:W0:Y:S01]  /*0c30*/  LDC.64 R16, c[0x0][0x240] ;  /* 0x00009000ff107b82 */ /* 0x000e220000000a00 */
[----:B------:R-:W-:Y:S01]  /*0c40*/  IMAD.IADD R22, R19, 0x1, R12 ;  /* 0x0000000113167824 */ /* 0x000fe200078e020c */
[----:B------:R-:W-:Y:S02]  /*0c50*/  R2UR UR4, R14 ;  /* 0x000000000e0472ca */ /* 0x000fe400000e0000 */
[----:B------:R-:W-:Y:S01]  /*0c60*/  R2UR UR5, R15 ;  /* 0x000000000f0572ca */ /* 0x000fe200000e0000 */
[----:B------:R-:W-:-:S04]  /*0c70*/  IMAD.IADD R29, R3, 0x1, R22 ;  /* 0x00000001031d7824 */ /* 0x000fc800078e0216 */
[----:B0-----:R-:W-:Y:S02]  /*0c80*/  IMAD.WIDE R28, R29, 0x4, R16 ;  /* 0x000000041d1c7825 */ /* 0x001fe400078e0210 */
[----:B------:R-:W0:Y:S06]  /*0c90*/  LDC.64 R16, c[0x0][0x238] ;  /* 0x00008e00ff107b82 */ /* 0x000e2c0000000a00 */
[----:B------:R-:W2:Y:S02]  /*0ca0*/  LDG.E R3, desc[UR4][R28.64] ;  /* 0x000000041c037981 */ /* 0x000ea4000c1e1900 */
[----:B--2---:R-:W-:-:S04]  /*0cb0*/  IMAD.IADD R22, R22, 0x1, R3 ;  /* 0x0000000116167824 */ /* 0x004fc800078e0203 */
[----:B0-----:R-:W-:-:S05]  /*0cc0*/  IMAD.WIDE R28, R22, 0x4, R16 ;  /* 0x00000004161c7825 */ /* 0x001fca00078e0210 */
        /* <DEDUP_REMOVED lines=10> */
[----:B------:R0:W-:Y:S01]  /*0d70*/  STS [R18+0x4], R22 ;  /* 0x0000041612007388 */ /* 0x0001e20000000800 */
[----:B--2---:R-:W-:-:S13]  /*0d80*/  HSETP2.GT.AND P0, PT, R16.H0_H0, RZ.H0_H0, PT ;  /* 0x200000ff10007234 */ /* 0x004fda0003f04800 */
[----:B0-----:R-:W-:Y:S05]  /*0d90*/  @!P0 BRA `(.L_x_24) ;  /* 0x00000000002c8947 */ /* 0x001fea0003800000 */
[----:B------:R-:W-:-:S05]  /*0da0*/  HADD2.F32 R17, -RZ, R16.H0_H0 ;  /* 0x20000010ff117230 */ /* 0x000fca0000004100 */
[----:B------:R-:W-:-:S05]  /*0db0*/  FMUL.FTZ R29, R0, R17 ;  /* 0x00000011001d7220 */ /* 0x000fca0000410000 */
        /* <DEDUP_REMOVED lines=9> */
.L_x_24:
[----:B------:R-:W-:-:S07]  /*0e50*/  HMUL2 R16, R16.H0_H0, R5.H0_H0 ;  /* 0x2000000510107232 */ /* 0x000fce0000000800 */
.L_x_25:
[----:B------:R-:W-:Y:S05]  /*0e60*/  BSYNC B1 ;  /* 0x0000000000017941 */ /* 0x000fea0003800000 */
.L_x_23:
[----:B------:R0:W-:Y:S02]  /*0e70*/  STS.U16 [R20+0x2], R16 ;  /* 0x0000021014007388 */ /* 0x0001e40000000400 */
.L_x_22:
[----:B------:R-:W-:Y:S05]  /*0e80*/  BSYNC B0 ;  /* 0x0000000000007941 */ /* 0x000fea0003800000 */
.L_x_21:
[C---:B------:R-:W-:Y:S01]  /*0e90*/  ISETP.GT.AND P0, PT, R4.reuse, R11, PT ;  /* 0x0000000b0400720c */ /* 0x040fe20003f04270 */
[----:B------:R-:W-:Y:S01]  /*0ea0*/  BSSY B0, `(.L_x_26) ;  /* 0x0000028000007945 */ /* 0x000fe20003800000 */
[----:B------:R-:W-:-:S13]  /*0eb0*/  ISETP.LE.AND P1, PT, R4, R27, PT ;  /* 0x0000001b0400720c */ /* 0x000fda0003f23270 */
[----:B------:R-:W-:Y:S05]  /*0ec0*/  @P0 BRA P1, `(.L_x_27) ;  /* 0x0000000000940947 */ /* 0x000fea0000800000 */
[----:B0-----:R-:W0:Y:S01]  /*0ed0*/  LDC.64 R16, c[0x0][0x240] ;  /* 0x00009000ff107b82 */ /* 0x001e220000000a00 */
        /* <DEDUP_REMOVED lines=33> */
.L_x_29:
[----:B------:R-:W-:-:S07]  /*10f0*/  HMUL2 R16, R16.H0_H0, R5.H0_H0 ;  /* 0x2000000510107232 */ /* 0x000fce0000000800 */
.L_x_30:
[----:B------:R-:W-:Y:S05]  /*1100*/  BSYNC B1 ;  /* 0x0000000000017941 */ /* 0x000fea0003800000 */
.L_x_28:
[----:B------:R1:W-:Y:S02]  /*1110*/  STS.U16 [R20], R16 ;  /* 0x0000001014007388 */ /* 0x0003e40000000400 */
.L_x_27:
[----:B------:R-:W-:Y:S05]  /*1120*/  BSYNC B0 ;  /* 0x0000000000007941 */ /* 0x000fea0003800000 */
.L_x_26:
[----:B01----:R-:W-:Y:S01]  /*1130*/  VIADD R16, R4, 0xfffffffe ;  /* 0xfffffffe04107836 */ /* 0x003fe20000000000 */
[----:B------:R-:W-:Y:S04]  /*1140*/  BSSY B0, `(.L_x_31) ;  /* 0x0000029000007945 */ /* 0x000fe80003800000 */
[C---:B------:R-:W-:Y:S02]  /*1150*/  ISETP.GE.AND P0, PT, R16.reuse, R11, PT ;  /* 0x0000000b1000720c */ /* 0x040fe40003f06270 */
[----:B------:R-:W-:-:S13]  /*1160*/  ISETP.LT.AND P1, PT, R16, R27, PT ;  /* 0x0000001b1000720c */ /* 0x000fda0003f21270 */
        /* <DEDUP_REMOVED lines=21> */
[----:B------:R0:W-:Y:S01]  /*12c0*/  STS [R18+-0x4], R22 ;  /* 0xfffffc1612007388 */ /* 0x0001e20000000800 */
        /* <DEDUP_REMOVED lines=13> */
.L_x_34:
[----:B------:R-:W-:-:S07]  /*13a0*/  HMUL2 R16, R16.H0_H0, R5.H0_H0 ;  /* 0x2000000510107232 */ /* 0x000fce0000000800 */
.L_x_35:
[----:B------:R-:W-:Y:S05]  /*13b0*/  BSYNC B1 ;  /* 0x0000000000017941 */ /* 0x000fea0003800000 */
.L_x_33:
[----:B------:R0:W-:Y:S02]  /*13c0*/  STS.U16 [R20+-0x2], R16 ;  /* 0xfffffe1014007388 */ /* 0x0001e40000000400 */
.L_x_32:
[----:B------:R-:W-:Y:S05]  /*13d0*/  BSYNC B0 ;  /* 0x0000000000007941 */ /* 0x000fea0003800000 */
.L_x_31:
[----:B0-----:R-:W-:Y:S01]  /*13e0*/  VIADD R16, R4, 0xfffffffd ;  /* 0xfffffffd04107836 */ /* 0x001fe20000000000 */
[----:B------:R-:W-:Y:S04]  /*13f0*/  BSSY B0, `(.L_x_36) ;  /* 0x0000029000007945 */ /* 0x000fe80003800000 */
[C---:B------:R-:W-:Y:S02]  /*1400*/  ISETP.LT.AND P1, PT, R16.reuse, R27, PT ;  /* 0x0000001b1000720c */ /* 0x040fe40003f21270 */
[----:B------:R-:W-:-:S13]  /*1410*/  ISETP.GE.AND P0, PT, R16, R11, PT ;  /* 0x0000000b1000720c */ /* 0x000fda0003f06270 */
        /* <DEDUP_REMOVED lines=35> */
.L_x_39:
[----:B------:R-:W-:-:S07]  /*1650*/  HMUL2 R16, R16.H0_H0, R5.H0_H0 ;  /* 0x2000000510107232 */ /* 0x000fce0000000800 */
.L_x_40:
[----:B------:R-:W-:Y:S05]  /*1660*/  BSYNC B1 ;  /* 0x0000000000017941 */ /* 0x000fea0003800000 */
.L_x_38:
[----:B------:R0:W-:Y:S02]  /*1670*/  STS.U16 [R20+-0x4], R16 ;  /* 0xfffffc1014007388 */ /* 0x0001e40000000400 */
.L_x_37:
[----:B------:R-:W-:Y:S05]  /*1680*/  BSYNC B0 ;  /* 0x0000000000007941 */ /* 0x000fea0003800000 */
.L_x_36:
[C---:B------:R-:W-:Y:S01]  /*1690*/  ISETP.GT.AND P0, PT, R4.reuse, 0x3, PT ;  /* 0x000000030400780c */ /* 0x040fe20003f04270 */
[----:B------:R-:W-:Y:S02]  /*16a0*/  VIADD R4, R4, 0xfffffffc ;  /* 0xfffffffc04047836 */ /* 0x000fe40000000000 */
[----:B------:R-:W-:Y:S02]  /*16b0*/  IMAD R12, R13, -0x4, R12 ;  /* 0xfffffffc0d0c7824 */ /* 0x000fe400078e020c */
[----:B0-----:R-:W-:Y:S02]  /*16c0*/  VIADD R20, R20, 0xfffffff8 ;  /* 0xfffffff814147836 */ /* 0x001fe40000000000 */
[----:B------:R-:W-:-:S06]  /*16d0*/  VIADD R18, R18, 0xfffffff0 ;  /* 0xfffffff012127836 */ /* 0x000fcc0000000000 */
[----:B------:R-:W-:Y:S05]  /*16e0*/  @P0 BRA `(.L_x_41) ;  /* 0xfffffff4003c0947 */ /* 0x000fea000383ffff */
.L_x_11:
        /* <DEDUP_REMOVED lines=9> */
.L_x_44:
[C---:B-----5:R-:W-:Y:S01]  /*1780*/  ISETP.GE.AND P0, PT, R10.reuse, R11, PT ;  /* 0x0000000b0a00720c */ /* 0x060fe20003f06270 */
[----:B------:R-:W-:Y:S01]  /*1790*/  BSSY B0, `(.L_x_42) ;  /* 0x000000e000007945 */ /* 0x000fe20003800000 */
[----:B------:R-:W-:-:S13]  /*17a0*/  ISETP.LT.AND P1, PT, R10, UR5, PT ;  /* 0x000000050a007c0c */ /* 0x000fda000bf21270 */
[----:B--2---:R-:W-:Y:S05]  /*17b0*/  @P0 BRA P1, `(.L_x_43) ;  /* 0x00000000002c0947 */ /* 0x004fea0000800000 */
[----:B------:R-:W-:Y:S01]  /*17c0*/  IMAD R0, R10, 0x4, R6 ;  /* 0x000000040a007824 */ /* 0x000fe200078e0206 */
[----:B------:R-:W-:Y:S01]  /*17d0*/  R2UR UR10, R14 ;  /* 0x000000000e0a72ca */ /* 0x000fe200000e0000 */
[----:B0-----:R-:W-:Y:S01]  /*17e0*/  IMAD R4, R10, 0x2, R9 ;  /* 0x000000020a047824 */ /* 0x001fe200078e0209 */
[----:B------:R-:W-:-:S03]  /*17f0*/  R2UR UR11, R15 ;  /* 0x000000000f0b72ca */ /* 0x000fc600000e0000 */
[----:B------:R-:W0:Y:S04]  /*1800*/  LDS R0, [R0] ;  /* 0x0000000000007984 */ /* 0x000e280000000800 */
[----:B------:R-:W2:Y:S01]  /*1810*/  LDS.U16 R5, [R4] ;  /* 0x0000000004057984 */ /* 0x000ea20000000400 */
[----:B0-----:R-:W-:-:S04]  /*1820*/  IADD3 R3, P0, R8, R0, RZ ;  /* 0x0000000008037210 */ /* 0x001fc80007f1e0ff */
[----:B------:R-:W-:Y:S02]  /*1830*/  LEA.HI.X.SX32 R12, R0, R7, 0x1, P0 ;  /* 0x00000007000c7211 */ /* 0x000fe400000f0eff */
[----:B-1----:R-:W-:-:S04]  /*1840*/  LEA R2, P0, R3, UR6, 0x1 ;  /* 0x0000000603027c11 */ /* 0x002fc8000f8008ff */
[----:B------:R-:W-:-:S05]  /*1850*/  LEA.HI.X R3, R3, UR7, R12, 0x1, P0 ;  /* 0x0000000703037c11 */ /* 0x000fca00080f0c0c */
[----:B--2---:R2:W-:Y:S04]  /*1860*/  STG.E.U16 desc[UR10][R2.64], R5 ;  /* 0x0000000502007986 */ /* 0x0045e8000c10150a */
.L_x_43:
[----:B------:R-:W-:Y:S05]  /*1870*/  BSYNC B0 ;  /* 0x0000000000007941 */ /* 0x000fea0003800000 */
.L_x_42:
[----:B------:R-:W-:-:S05]  /*1880*/  VIADD R10, R10, UR4 ;  /* 0x000000040a0a7c36 */ /* 0x000fca0008000000 */
[----:B------:R-:W-:-:S13]  /*1890*/  ISETP.GE.AND P0, PT, R10, UR8, PT ;  /* 0x000000080a007c0c */ /* 0x000fda000bf06270 */
[----:B------:R-:W-:Y:S05]  /*18a0*/  @!P0 BRA `(.L_x_44) ;  /* 0xfffffffc00b48947 */ /* 0x000fea000383ffff */
[----:B------:R-:W-:Y:S05]  /*18b0*/  EXIT ;  /* 0x000000000000794d */ /* 0x000fea0003800000 */
.L_x_45:
        /* <DEDUP_REMOVED lines=12> */
.L_x_99:


//--------------------- .text._ZN17fastertransformer20add_bias_temperatureI6__halfEEvPT_PKS2_iiiif --------------------------
	.section	.text._ZN17fastertransformer20add_bias_temperatureI6__halfEEvPT_PKS2_iiiif,"ax",@progbits
	.align	128
        .global         _ZN17fastertransformer20add_bias_temperatureI6__halfEEvPT_PKS2_iiiif
        .type           _ZN17fastertransformer20add_bias_temperatureI6__halfEEvPT_PKS2_iiiif,@function
        .size           _ZN17fastertransformer20add_bias_temperatureI6__halfEEvPT_PKS2_iiiif,(.L_x_100 - _ZN17fastertransformer20add_bias_temperatureI6__halfEEvPT_PKS2_iiiif)
        .other          _ZN17fastertransformer20add_bias_temperatureI6__halfEEvPT_PKS2_iiiif,@"STO_CUDA_ENTRY STV_DEFAULT"
_ZN17fastertransformer20add_bias_temperatureI6__halfEEvPT_PKS2_iiiif:
.text._ZN17fastertransformer20add_bias_temperatureI6__halfEEvPT_PKS2_iiiif:
[----:B------:R-:W-:Y:S01]  /*0000*/  LDC R1, c[0x0][0x28] ;  /* 0x00000a00ff017b82 */ /* 0x000fe20000000800 */
[----:B------:R-:W0:Y:S07]  /*0010*/  S2R R0, SR_CTAID.X ;  /* 0x0000000000007919 */ /* 0x000e2e0000002500 */
[----:B------:R-:W1:Y:S01]  /*0020*/  S2UR UR4, SR_CTAID.Y ;  /* 0x00000000000479c3 */ /* 0x000e620000002600 */
[----:B------:R-:W-:Y:S01]  /*0030*/  ULDC UR5, c[0x0][0x0] ;  /* 0x0000000000057ab9 */ /* 0x000fe20000000800 */
[----:B------:R-:W-:Y:S01]  /*0040*/  ULDC UR6, c[0x0][0x22c] ;  /* 0x00008b0000067ab9 */ /* 0x000fe20000000800 */
[----:B------:R-:W0:Y:S01]  /*0050*/  S2R R3, SR_TID.X ;  /* 0x0000000000037919 */ /* 0x000e220000002100 */
[----:B-1----:R-:W-:Y:S01]  /*0060*/  UIMAD UR4, UR4, UR6, URZ ;  /* 0x00000006040472a4 */ /* 0x002fe2000f8e023f */
[----:B0-----:R-:W-:-:S05]  /*0070*/  IMAD R0, R0, UR5, R3 ;  /* 0x0000000500007c24 */ /* 0x001fca000f8e0203 */
[----:B------:R-:W-:-:S13]  /*0080*/  ISETP.GE.AND P0, PT, R0, UR6, PT ;  /* 0x0000000600007c0c */ /* 0x000fda000bf06270 */
[----:B------:R-:W-:Y:S05]  /*0090*/  @P0 EXIT ;  /* 0x000000000000094d */ /* 0x000fea0003800000 */
[----:B------:R-:W0:Y:S01]  /*00a0*/  LDC R2, c[0x0][0x230] ;  /* 0x00008c00ff027b82 */ /* 0x000e220000000800 */
[----:B------:R-:W-:Y:S01]  /*00b0*/  ULDC.64 UR6, c[0x0][0x218] ;  /* 0x0000860000067ab9 */ /* 0x000fe20000000a00 */
[----:B------:R-:W-:Y:S01]  /*00c0*/  USHF.R.S32.HI UR8, URZ, 0x1f, UR4 ;  /* 0x0000001f3f087899 */ /* 0x000fe20008011404 */
[----:B------:R-:W-:Y:S01]  /*00d0*/  ISETP.NE.U32.AND P0, PT, RZ, UR6, PT ;  /* 0x00000006ff007c0c */ /* 0x000fe2000bf05070 */
[----:B------:R-:W-:Y:S01]  /*00e0*/  ULDC UR6, c[0x0][0xc] ;  /* 0x0000030000067ab9 */ /* 0x000fe20000000800 */
[----:B------:R-:W-:Y:S01]  /*00f0*/  ULDC UR12, c[0x0][0x22c] ;  /* 0x00008b00000c7ab9 */ /* 0x000fe20000000800 */
[----:B------:R-:W-:Y:S01]  /*0100*/  UIMAD UR5, UR5, UR6, URZ ;  /* 0x00000006050572a4 */ /* 0x000fe2000f8e023f */
[----:B------:R-:W-:Y:S01]  /*0110*/  ISETP.NE.AND.EX P0, PT, RZ, UR7, PT, P0 ;  /* 0x00000007ff007c0c */ /* 0x000fe2000bf05300 */
[----:B------:R-:W-:Y:S01]  /*0120*/  ULDC UR9, c[0x0][0x228] ;  /* 0x00008a0000097ab9 */ /* 0x000fe20000000800 */
[----:B------:R-:W-:Y:S01]  /*0130*/  ULDC.64 UR6, c[0x0][0x208] ;  /* 0x0000820000067ab9 */ /* 0x000fe20000000a00 */
[----:B------:R-:W-:Y:S01]  /*0140*/  ULDC.64 UR10, c[0x0][0x210] ;  /* 0x00008400000a7ab9 */ /* 0x000fe20000000a00 */
[----:B------:R-:W-:Y:S01]  /*0150*/  ULDC.64 UR14, c[0x0][0x210] ;  /* 0x00008400000e7ab9 */ /* 0x000fe20000000a00 */
[----:B------:R-:W-:Y:S01]  /*0160*/  ULDC.64 UR16, c[0x0][0x228] ;  /* 0x00008a0000107ab9 */ /* 0x000fe20000000a00 */
[----:B0-----:R-:W-:-:S06]  /*0170*/  FADD.FTZ R2, R2, 9.9999999747524270788e-07 ;  /* 0x358637bd02027421 */ /* 0x001fcc0000010000 */
[----:B------:R-:W0:Y:S02]  /*0180*/  MUFU.RCP R2, R2 ;  /* 0x0000000200027308 */ /* 0x000e240000001000 */
[----:B0-----:R-:W-:Y:S01]  /*0190*/  F2FP.F16.F32.PACK_AB R6, RZ, R2 ;  /* 0x00000002ff06723e */ /* 0x001fe200000000ff */
[----:B------:R-:W-:Y:S06]  /*01a0*/  @!P0 BRA `(.L_x_46) ;  /* 0x0000000000588947 */ /* 0x000fec0003800000 */
[----:B------:R-:W-:Y:S01]  /*01b0*/  BSSY B0, `(.L_x_47) ;  /* 0x0000014000007945 */ /* 0x000fe20003800000 */
.L_x_48:
[C---:B------:R-:W-:Y:S01]  /*01c0*/  ISETP.GE.AND P0, PT, R0.reuse, UR9, PT ;  /* 0x0000000900007c0c */ /* 0x040fe2000bf06270 */
[----:B------:R-:W-:Y:S01]  /*01d0*/  IMAD.MOV.U32 R7, RZ, RZ, 0xfbff ;  /* 0x0000fbffff077424 */ /* 0x000fe200078e00ff */
[----:B------:R-:W-:Y:S02]  /*01e0*/  SHF.R.S32.HI R5, RZ, 0x1f, R0 ;  /* 0x0000001fff057819 */ /* 0x000fe40000011400 */
[----:B------:R-:W-:-:S04]  /*01f0*/  IADD3 R3, P1, R0, UR4, RZ ;  /* 0x0000000400037c10 */ /* 0x000fc8000ff3e0ff */
[----:B------:R-:W-:Y:S02]  /*0200*/  IADD3.X R8, R5, UR8, RZ, P1, !PT ;  /* 0x0000000805087c10 */ /* 0x000fe40008ffe4ff */
[----:B------:R-:W-:-:S03]  /*0210*/  LEA R2, P1, R3, UR10, 0x1 ;  /* 0x0000000a03027c11 */ /* 0x000fc6000f8208ff */
[----:B------:R-:W0:Y:S01]  /*0220*/  @!P0 LDC.64 R10, c[0x0][0x218] ;  /* 0x00008600ff0a8b82 */ /* 0x000e220000000a00 */
[----:B------:R-:W-:-:S05]  /*0230*/  LEA.HI.X R3, R3, UR11, R8, 0x1, P1 ;  /* 0x0000000b03037c11 */ /* 0x000fca00088f0c08 */
[----:B------:R1:W-:Y:S04]  /*0240*/  @P0 STG.E.U16 desc[UR6][R2.64], R7 ;  /* 0x0000000702000986 */ /* 0x0003e8000c101506 */
[----:B------:R-:W2:Y:S01]  /*0250*/  @!P0 LDG.E.U16 R9, desc[UR6][R2.64] ;  /* 0x0000000602098981 */ /* 0x000ea2000c1e1500 */
[----:B0-----:R-:W-:-:S04]  /*0260*/  @!P0 LEA R4, P2, R0, R10, 0x1 ;  /* 0x0000000a00048211 */ /* 0x001fc800078408ff */
[----:B------:R-:W-:-:S05]  /*0270*/  @!P0 LEA.HI.X R5, R0, R11, R5, 0x1, P2 ;  /* 0x0000000b00058211 */ /* 0x000fca00010f0c05 */
[----:B------:R-:W2:Y:S01]  /*0280*/  @!P0 LDG.E.U16 R4, desc[UR6][R4.64] ;  /* 0x0000000604048981 */ /* 0x000ea2000c1e1500 */
[----:B------:R-:W-:Y:S02]  /*0290*/  VIADD R0, R0, UR5 ;  /* 0x0000000500007c36 */ /* 0x000fe40008000000 */
[----:B--2---:R-:W-:-:S04]  /*02a0*/  @!P0 HADD2 R5, R9.H0_H0, R4.H0_H0 ;  /* 0x2000000409058230 */ /* 0x004fc80000000800 */
[----:B------:R-:W-:-:S05]  /*02b0*/  @!P0 HMUL2 R5, R5.H0_H0, R6.H0_H0 ;  /* 0x2000000605058232 */ /* 0x000fca0000000800 */
[----:B------:R1:W-:Y:S01]  /*02c0*/  @!P0 STG.E.U16 desc[UR6][R2.64], R5 ;  /* 0x0000000502008986 */ /* 0x0003e2000c101506 */
[----:B------:R-:W-:-:S13]  /*02d0*/  ISETP.GE.AND P0, PT, R0, UR12, PT ;  /* 0x0000000c00007c0c */ /* 0x000fda000bf06270 */
[----:B-1----:R-:W-:Y:S05]  /*02e0*/  @!P0 BRA `(.L_x_48) ;  /* 0xfffffffc00b48947 */ /* 0x002fea000383ffff */
[----:B------:R-:W-:Y:S05]  /*02f0*/  BSYNC B0 ;  /* 0x0000000000007941 */ /* 0x000fea0003800000 */
.L_x_47:
[----:B------:R-:W-:Y:S05]  /*0300*/  EXIT ;  /* 0x000000000000794d */ /* 0x000fea0003800000 */
.L_x_46:
[----:B------:R-:W-:Y:S01]  /*0310*/  BSSY B0, `(.L_x_49) ;  /* 0x0000013000007945 */ /* 0x000fe20003800000 */
.L_x_52:
[C---:B------:R-:W-:Y:S01]  /*0320*/  ISETP.GE.AND P0, PT, R0.reuse, UR16, PT ;  /* 0x0000001000007c0c */ /* 0x040fe2000bf06270 */
[----:B------:R-:W-:Y:S01]  /*0330*/  IMAD.MOV.U32 R5, RZ, RZ, 0xfbff ;  /* 0x0000fbffff057424 */ /* 0x000fe200078e00ff */
[C---:B01----:R-:W-:Y:S01]  /*0340*/  IADD3 R3, P1, R0.reuse, UR4, RZ ;  /* 0x0000000400037c10 */ /* 0x043fe2000ff3e0ff */
[----:B------:R-:W-:Y:S03]  /*0350*/  BSSY B1, `(.L_x_50) ;  /* 0x000000d000017945 */ /* 0x000fe60003800000 */
[C---:B------:R-:W-:Y:S01]  /*0360*/  LEA.HI.X.SX32 R4, R0.reuse, UR8, 0x1, P1 ;  /* 0x0000000800047c11 */ /* 0x040fe200088f0eff */
[----:B------:R-:W-:Y:S01]  /*0370*/  VIADD R0, R0, UR5 ;  /* 0x0000000500007c36 */ /* 0x000fe20008000000 */
[----:B------:R-:W-:-:S04]  /*0380*/  LEA R2, P1, R3, UR14, 0x1 ;  /* 0x0000000e03027c11 */ /* 0x000fc8000f8208ff */
[--C-:B------:R-:W-:Y:S02]  /*0390*/  LEA.HI.X R3, R3, UR15, R4.reuse, 0x1, P1 ;  /* 0x0000000f03037c11 */ /* 0x100fe400088f0c04 */
[----:B------:R-:W-:Y:S02]  /*03a0*/  @P0 PRMT R4, R5, 0x7610, R4 ;  /* 0x0000761005040816 */ /* 0x000fe40000000004 */
[----:B------:R-:W-:-:S03]  /*03b0*/  ISETP.GE.AND P1, PT, R0, UR17, PT ;  /* 0x0000001100007c0c */ /* 0x000fc6000bf26270 */
[----:B------:R0:W-:Y:S01]  /*03c0*/  @P0 STG.E.U16 desc[UR6][R2.64], R4 ;  /* 0x0000000402000986 */ /* 0x0001e2000c101506 */
[----:B------:R-:W-:Y:S09]  /*03d0*/  @P0 BRA `(.L_x_51) ;  /* 0x0000000000100947 */ /* 0x000ff20003800000 */
[----:B0-----:R-:W2:Y:S02]  /*03e0*/  LDG.E.U16 R4, desc[UR6][R2.64] ;  /* 0x0000000602047981 */ /* 0x001ea4000c1e1500 */
[----:B--2---:R-:W-:-:S04]  /*03f0*/  HADD2 R4, R4.H0_H0, RZ.H0_H0 ;  /* 0x200000ff04047230 */ /* 0x004fc80000000800 */
[----:B------:R-:W-:-:S05]  /*0400*/  HMUL2 R4, R4.H0_H0, R6.H0_H0 ;  /* 0x2000000604047232 */ /* 0x000fca0000000800 */
[----:B------:R1:W-:Y:S02]  /*0410*/  STG.E.U16 desc[UR6][R2.64], R4 ;  /* 0x0000000402007986 */ /* 0x0003e4000c101506 */
.L_x_51:
[----:B------:R-:W-:Y:S05]  /*0420*/  BSYNC B1 ;  /* 0x0000000000017941 */ /* 0x000fea0003800000 */
.L_x_50:
[----:B------:R-:W-:Y:S05]  /*0430*/  @!P1 BRA `(.L_x_52) ;  /* 0xfffffffc00b89947 */ /* 0x000fea000383ffff */
[----:B------:R-:W-:Y:S05]  /*0440*/  BSYNC B0 ;  /* 0x0000000000007941 */ /* 0x000fea0003800000 */
.L_x_49:
[----:B------:R-:W-:Y:S05]  /*0450*/  EXIT ;  /* 0x000000000000794d */ /* 0x000fea0003800000 */
.L_x_53:
        /* <DEDUP_REMOVED lines=10> */
.L_x_100:


//--------------------- .text._ZN17fastertransformer24apply_min_length_penaltyIfEEvPT_iPKiS4_iii --------------------------
	.section	.text._ZN17fastertransformer24apply_min_length_penaltyIfEEvPT_iPKiS4_iii,"ax",@progbits
	.align	128
        .global         _ZN17fastertransformer24apply_min_length_penaltyIfEEvPT_iPKiS4_iii
        .type           _ZN17fastertransformer24apply_min_length_penaltyIfEEvPT_iPKiS4_iii,@function
        .size           _ZN17fastertransformer24apply_min_length_penaltyIfEEvPT_iPKiS4_iii,(.L_x_101 - _ZN17fastertransformer24apply_min_length_penaltyIfEEvPT_iPKiS4_iii)
        .other          _ZN17fastertransformer24apply_min_length_penaltyIfEEvPT_iPKiS4_iii,@"STO_CUDA_ENTRY STV_DEFAULT"
_ZN17fastertransformer24apply_min_length_penaltyIfEEvPT_iPKiS4_iii:
.text._ZN17fastertransformer24apply_min_length_penaltyIfEEvPT_iPKiS4_iii:
        /* <DEDUP_REMOVED lines=43> */
[----:B------:R-:W-:Y:S02]  /*02b0*/  IMAD.MOV.U32 R9, RZ, RZ, -0x800001 ;  /* 0xff7fffffff097424 */ /* 0x000fe400078e00ff */
[----:B--2---:R-:W-:-:S04]  /*02c0*/  IMAD R7, R0, UR6, R3 ;  /* 0x0000000600077c24 */ /* 0x004fc8000f8e0203 */
[----:B0-----:R-:W-:-:S05]  /*02d0*/  IMAD.WIDE R4, R7, 0x4, R4 ;  /* 0x0000000407047825 */ /* 0x001fca00078e0204 */
[----:B------:R-:W-:Y:S01]  /*02e0*/  STG.E desc[UR4][R4.64], R9 ;  /* 0x0000000904007986 */ /* 0x000fe2000c101904 */
[----:B------:R-:W-:Y:S05]  /*02f0*/  EXIT ;  /* 0x000000000000794d */ /* 0x000fea0003800000 */
.L_x_54:
        /* <DEDUP_REMOVED lines=16> */
.L_x_101:


//--------------------- .text._ZN17fastertransformer24apply_repetition_penaltyIfLb1EEEvPT_iiiiiPKiS4_S4_S4_if --------------------------
	.section	.text._ZN17fastertransformer24apply_repetition_penaltyIfLb1EEEvPT_iiiiiPKiS4_S4_S4_if,"ax",@progbits
	.align	128
        .global         _ZN17fastertransformer24apply_repetition_penaltyIfLb1EEEvPT_iiiiiPKiS4_S4_S4_if
        .type           _ZN17fastertransformer24apply_repetition_penaltyIfLb1EEEvPT_iiiiiPKiS4_S4_S4_if,@function
        .size           _ZN17fastertransformer24apply_repetition_penaltyIfLb1EEEvPT_iiiiiPKiS4_S4_S4_if,(.L_x_102 - _ZN17fastertransformer24apply_repetition_penaltyIfLb1EEEvPT_iiiiiPKiS4_S4_S4_if)
        .other          _ZN17fastertransformer24apply_repetition_penaltyIfLb1EEEvPT_iiiiiPKiS4_S4_S4_if,@"STO_CUDA_ENTRY STV_DEFAULT"
_ZN17fastertransformer24apply_repetition_penaltyIfLb1EEEvPT_iiiiiPKiS4_S4_S4_if:
.text._ZN17fastertransformer24apply_repetition_penaltyIfLb1EEEvPT_iiiiiPKiS4_S4_S4_if:
        /* <DEDUP_REMOVED lines=21> */
.L_x_55:
        /* <DEDUP_REMOVED lines=36> */
[----:B------:R-:W2:Y:S01]  /*0390*/  LDG.E R12, desc[UR4][R12.64] ;  /* 0x000000040c0c7981 */ /* 0x000ea2000c1e1900 */
[C---:B------:R-:W-:Y:S01]  /*03a0*/  LEA R17, R11.reuse, 0xfffffffc, 0x2 ;  /* 0xfffffffc0b117811 */ /* 0x040fe200078e10ff */
[----:B------:R-:W-:Y:S01]  /*03b0*/  ULDC UR4, c[0x0][0x254] ;  /* 0x0000950000047ab9 */ /* 0x000fe20000000800 */
[C---:B------:R-:W-:Y:S01]  /*03c0*/  IMAD R16, R11.reuse, 0x4, R6 ;  /* 0x000000040b107824 */ /* 0x040fe200078e0206 */
[----:B------:R-:W-:Y:S02]  /*03d0*/  ISETP.GE.AND P0, PT, R11, 0x2, PT ;  /* 0x000000020b00780c */ /* 0x000fe40003f06270 */
[----:B------:R-:W-:-:S05]  /*03e0*/  IMAD.IADD R17, R8, 0x1, R17 ;  /* 0x0000000108117824 */ /* 0x000fca00078e0211 */
[----:B------:R0:W-:Y:S01]  /*03f0*/  STS [R17], R18 ;  /* 0x0000001211007388 */ /* 0x0001e20000000800 */
[----:B--2---:R-:W-:-:S05]  /*0400*/  FADD.FTZ R19, R12, -UR4 ;  /* 0x800000040c137e21 */ /* 0x004fca0008010000 */
[----:B------:R0:W-:Y:S01]  /*0410*/  STS [R16+-0x4], R19 ;  /* 0xfffffc1310007388 */ /* 0x0001e20000000800 */
[----:B------:R-:W-:Y:S05]  /*0420*/  @!P0 BRA `(.L_x_56) ;  /* 0x0000000800ec8947 */ /* 0x000fea0003800000 */
[----:B------:R-:W1:Y:S01]  /*0430*/  LDC R0, c[0x0][0x21c] ;  /* 0x00008700ff007b82 */ /* 0x000e620000000800 */
[----:B0-----:R-:W-:Y:S02]  /*0440*/  IABS R19, R9 ;  /* 0x0000000900137213 */ /* 0x001fe40000000000 */
[----:B------:R-:W-:Y:S02]  /*0450*/  ISETP.GE.AND P2, PT, R9, RZ, PT ;  /* 0x000000ff0900720c */ /* 0x000fe40003f46270 */
[----:B-1----:R-:W-:-:S04]  /*0460*/  IABS R18, R0 ;  /* 0x0000000000127213 */ /* 0x002fc80000000000 */
[----:B------:R-:W0:Y:S08]  /*0470*/  I2F.RP R10, R18 ;  /* 0x00000012000a7306 */ /* 0x000e300000209400 */
[----:B0-----:R-:W0:Y:S02]  /*0480*/  MUFU.RCP R10, R10 ;  /* 0x0000000a000a7308 */ /* 0x001e240000001000 */
[----:B0-----:R-:W-:-:S02]  /*0490*/  VIADD R12, R10, 0xffffffe ;  /* 0x0ffffffe0a0c7836 */ /* 0x001fc40000000000 */
[----:B------:R-:W-:-:S04]  /*04a0*/  VIADD R10, R11, 0xffffffff ;  /* 0xffffffff0b0a7836 */ /* 0x000fc80000000000 */
[----:B------:R0:W1:Y:S01]  /*04b0*/  F2I.FTZ.U32.TRUNC.NTZ R13, R12 ;  /* 0x0000000c000d7305 */ /* 0x000062000021f000 */
[----:B------:R-:W-:Y:S02]  /*04c0*/  VIADD R11, R11, 0xfffffffe ;  /* 0xfffffffe0b0b7836 */ /* 0x000fe40000000000 */
[----:B0-----:R-:W-:Y:S01]  /*04d0*/  IMAD.MOV.U32 R12, RZ, RZ, RZ ;  /* 0x000000ffff0c7224 */ /* 0x001fe200078e00ff */
[----:B-1----:R-:W-:-:S05]  /*04e0*/  IADD3 R17, RZ, -R13, RZ ;  /* 0x8000000dff117210 */ /* 0x002fca0007ffe0ff */
[----:B------:R-:W-:-:S04]  /*04f0*/  IMAD R17, R17, R18, RZ ;  /* 0x0000001211117224 */ /* 0x000fc800078e02ff */
[----:B------:R-:W-:-:S04]  /*0500*/  IMAD.HI.U32 R13, R13, R17, R12 ;  /* 0x000000110d0d7227 */ /* 0x000fc800078e000c */
[----:B------:R-:W-:-:S04]  /*0510*/  IMAD.MOV.U32 R17, RZ, RZ, R19 ;  /* 0x000000ffff117224 */ /* 0x000fc800078e0013 */
[----:B------:R-:W-:-:S04]  /*0520*/  IMAD.HI.U32 R13, R13, R17, RZ ;  /* 0x000000110d0d7227 */ /* 0x000fc800078e00ff */
[----:B------:R-:W-:-:S04]  /*0530*/  IMAD.MOV R13, RZ, RZ, -R13 ;  /* 0x000000ffff0d7224 */ /* 0x000fc800078e0a0d */
[----:B------:R-:W-:Y:S01]  /*0540*/  IMAD R13, R18, R13, R17 ;  /* 0x0000000d120d7224 */ /* 0x000fe200078e0211 */
[----:B------:R-:W-:-:S04]  /*0550*/  LOP3.LUT P3, R17, R10, 0x3, RZ, 0xc0, !PT ;  /* 0x000000030a117812 */ /* 0x000fc8000786c0ff */
        /* <DEDUP_REMOVED lines=11> */
[----:B------:R-:W-:Y:S01]  /*0610*/  BSSY B0, `(.L_x_57) ;  /* 0x0000024000007945 */ /* 0x000fe20003800000 */
[----:B------:R-:W-:Y:S01]  /*0620*/  IMAD R12, R0, UR4, RZ ;  /* 0x00000004000c7c24 */ /* 0x000fe2000f8e02ff */
[----:B------:R-:W-:Y:S01]  /*0630*/  MOV R10, R13 ;  /* 0x0000000d000a7202 */ /* 0x000fe20000000f00 */
[----:B------:R-:W-:Y:S02]  /*0640*/  IMAD.MOV.U32 R0, RZ, RZ, R17 ;  /* 0x000000ffff007224 */ /* 0x000fe400078e0011 */
[----:B------:R-:W-:Y:S02]  /*0650*/  IMAD R18, R11, R12, R9 ;  /* 0x0000000c0b127224 */ /* 0x000fe400078e0209 */
[----:B------:R-:W-:Y:S02]  /*0660*/  VIADD R22, R16, 0xfffffff8 ;  /* 0xfffffff810167836 */ /* 0x000fe40000000000 */
[----:B------:R-:W-:-:S07]  /*0670*/  IMAD.IADD R23, R18, 0x1, -R13 ;  /* 0x0000000112177824 */ /* 0x000fce00078e0a0d */
.L_x_58:
        /* <DEDUP_REMOVED lines=16> */
[----:B------:R-:W-:Y:S02]  /*0780*/  @!P0 LEA.HI.X R17, R24, R17, R25, 0x2, P2 ;  /* 0x0000001118118211 */ /* 0x000fe400010f1419 */
[----:B------:R-:W0:Y:S03]  /*0790*/  @!P0 LDC R25, c[0x0][0x254] ;  /* 0x00009500ff198b82 */ /* 0x000e260000000800 */
[----:B------:R-:W0:Y:S01]  /*07a0*/  @!P0 LDG.E R16, desc[UR4][R16.64] ;  /* 0x0000000410108981 */ /* 0x000e22000c1e1900 */
[----:B------:R-:W-:Y:S02]  /*07b0*/  @!P0 IMAD.IADD R19, R5, 0x1, R22 ;  /* 0x0000000105138824 */ /* 0x000fe400078e0216 */
[----:B------:R-:W-:Y:S02]  /*07c0*/  VIADD R0, R0, 0xffffffff ;  /* 0xffffffff00007836 */ /* 0x000fe40000000000 */
[----:B------:R-:W-:Y:S01]  /*07d0*/  VIADD R11, R11, 0xffffffff ;  /* 0xffffffff0b0b7836 */ /* 0x000fe20000000000 */
[----:B------:R-:W-:Y:S01]  /*07e0*/  @!P0 STS [R19], R20 ;  /* 0x0000001413008388 */ /* 0x000fe20000000800 */
[----:B------:R-:W-:-:S02]  /*07f0*/  IMAD.IADD R23, R23, 0x1, -R12 ;  /* 0x0000000117177824 */ /* 0x000fc400078e0a0c */
[----:B0-----:R-:W-:-:S05]  /*0800*/  @!P0 FADD.FTZ R25, R16, -R25 ;  /* 0x8000001910198221 */ /* 0x001fca0000010000 */
[----:B------:R0:W-:Y:S01]  /*0810*/  @!P0 STS [R22], R25 ;  /* 0x0000001916008388 */ /* 0x0001e20000000800 */
[----:B------:R-:W-:Y:S01]  /*0820*/  ISETP.NE.AND P0, PT, R0, RZ, PT ;  /* 0x000000ff0000720c */ /* 0x000fe20003f05270 */
[----:B0-----:R-:W-:-:S12]  /*0830*/  VIADD R22, R22, 0xfffffffc ;  /* 0xfffffffc16167836 */ /* 0x001fd80000000000 */
[----:B------:R-:W-:Y:S05]  /*0840*/  @P0 BRA `(.L_x_58) ;  /* 0xfffffffc008c0947 */ /* 0x000fea000383ffff */
[----:B------:R-:W-:Y:S05]  /*0850*/  BSYNC B0 ;  /* 0x0000000000007941 */ /* 0x000fea0003800000 */
.L_x_57:
[----:B------:R-:W-:Y:S05]  /*0860*/  @!P1 BRA `(.L_x_56) ;  /* 0x0000000400dc9947 */ /* 0x000fea0003800000 */
[----:B------:R-:W0:Y:S01]  /*0870*/  LDC.64 R18, c[0x0][0x218] ;  /* 0x00008600ff127b82 */ /* 0x000e220000000a00 */
[C---:B------:R-:W-:Y:S02]  /*0880*/  VIADD R20, R11.reuse, 0xfffffffd ;  /* 0xfffffffd0b147836 */ /* 0x040fe40000000000 */
[C---:B------:R-:W-:Y:S02]  /*0890*/  VIADD R22, R11.reuse, 0xffffffff ;  /* 0xffffffff0b167836 */ /* 0x040fe40000000000 */
[C---:B------:R-:W-:Y:S02]  /*08a0*/  VIADD R24, R11.reuse, 0xfffffffe ;  /* 0xfffffffe0b187836 */ /* 0x040fe40000000000 */
[----:B0-----:R-:W-:Y:S02]  /*08b0*/  IMAD R0, R11, R19, RZ ;  /* 0x000000130b007224 */ /* 0x001fe400078e02ff */
[-C--:B------:R-:W-:Y:S02]  /*08c0*/  IMAD R12, R19, R18.reuse, RZ ;  /* 0x00000012130c7224 */ /* 0x080fe400078e02ff */
[--C-:B------:R-:W-:Y:S01]  /*08d0*/  IMAD R18, R0, R18, -R13.reuse ;  /* 0x0000001200127224 */ /* 0x100fe200078e0a0d */
[----:B------:R-:W-:Y:S01]  /*08e0*/  LEA R0, R11, R6, 0x2 ;  /* 0x000000060b007211 */ /* 0x000fe200078e10ff */
[----:B------:R-:W-:-:S02]  /*08f0*/  IMAD R20, R12, R20, -R13 ;  /* 0x000000140c147224 */ /* 0x000fc400078e0a0d */
[C-C-:B------:R-:W-:Y:S02]  /*0900*/  IMAD R22, R12.reuse, R22, -R13.reuse ;  /* 0x000000160c167224 */ /* 0x140fe400078e0a0d */
[----:B------:R-:W-:Y:S02]  /*0910*/  IMAD R24, R12, R24, -R13 ;  /* 0x000000180c187224 */ /* 0x000fe400078e0a0d */
[----:B------:R-:W-:-:S07]  /*0920*/  VIADD R0, R0, 0xfffffffc ;  /* 0xfffffffc00007836 */ /* 0x000fce0000000000 */
.L_x_59:
        /* <DEDUP_REMOVED lines=10> */
[----:B------:R1:W2:Y:S01]  /*09d0*/  @!P1 LDG.E R10, desc[UR6][R26.64] ;  /* 0x000000061a0a9981 */ /* 0x0002a2000c1e1900 */
[----:B------:R-:W-:-:S04]  /*09e0*/  ISETP.GT.AND P0, PT, R11, R2, PT ;  /* 0x000000020b00720c */ /* 0x000fc80003f04270 */
[----:B------:R-:W-:-:S13]  /*09f0*/  ISETP.LE.AND P0, PT, R11, UR4, P0 ;  /* 0x000000040b007c0c */ /* 0x000fda0008703270 */
[----:B-1----:R-:W1:Y:S01]  /*0a00*/  @!P0 LDC.64 R26, c[0x0][0x240] ;  /* 0x00009000ff1a8b82 */ /* 0x002e620000000a00 */
[----:B--2---:R-:W-:-:S04]  /*0a10*/  @!P1 IMAD.IADD R29, R13, 0x1, R10 ;  /* 0x000000010d1d9824 */ /* 0x004fc800078e020a */
[----:B0-----:R-:W-:-:S03]  /*0a20*/  @!P1 IMAD.WIDE R28, R29, 0x4, R16 ;  /* 0x000000041d1c9825 */ /* 0x001fc600078e0210 */
[----:B------:R-:W0:Y:S03]  /*0a30*/  @!P1 LDC.64 R16, c[0x0][0x210] ;  /* 0x00008400ff109b82 */ /* 0x000e260000000a00 */
[----:B------:R2:W3:Y:S01]  /*0a40*/  @!P1 LDG.E R28, desc[UR6][R28.64] ;  /* 0x000000061c1c9981 */ /* 0x0004e2000c1e1900 */
[----:B------:R-:W-:Y:S02]  /*0a50*/  @!P0 R2UR UR6, R14 ;  /* 0x000000000e0682ca */ /* 0x000fe400000e0000 */
[----:B------:R-:W-:Y:S02]  /*0a60*/  @!P0 R2UR UR7, R15 ;  /* 0x000000000f0782ca */ /* 0x000fe400000e0000 */
[----:B--2---:R-:W2:Y:S01]  /*0a70*/  @!P1 LDC R29, c[0x0][0x254] ;  /* 0x00009500ff1d9b82 */ /* 0x004ea20000000800 */
[----:B---3--:R-:W-:-:S04]  /*0a80*/  @!P1 IADD3 R13, P2, R4, R28, RZ ;  /* 0x0000001c040d9210 */ /* 0x008fc80007f5e0ff */
[----:B0-----:R-:W-:Y:S02]  /*0a90*/  @!P1 LEA R16, P3, R13, R16, 0x2 ;  /* 0x000000100d109211 */ /* 0x001fe400078610ff */
[----:B------:R-:W-:-:S04]  /*0aa0*/  @!P1 LEA.HI.X.SX32 R19, R28, R7, 0x1, P2 ;  /* 0x000000071c139211 */ /* 0x000fc800010f0eff */
[----:B------:R-:W-:Y:S01]  /*0ab0*/  @!P1 LEA.HI.X R17, R13, R17, R19, 0x2, P3 ;  /* 0x000000110d119211 */ /* 0x000fe200018f1413 */
[----:B------:R-:W-:-:S04]  /*0ac0*/  @!P0 IMAD.IADD R13, R22, 0x1, R9 ;  /* 0x00000001160d8824 */ /* 0x000fc800078e0209 */
[----:B------:R-:W-:-:S04]  /*0ad0*/  @!P0 IMAD.IADD R19, R10, 0x1, R13 ;  /* 0x000000010a138824 */ /* 0x000fc800078e020d */
[----:B-1----:R-:W-:-:S05]  /*0ae0*/  @!P0 IMAD.WIDE R26, R19, 0x4, R26 ;  /* 0x00000004131a8825 */ /* 0x002fca00078e021a */
[----:B------:R0:W3:Y:S02]  /*0af0*/  @!P0 LDG.E R10, desc[UR6][R26.64] ;  /* 0x000000061a0a8981 */ /* 0x0000e4000c1e1900 */
[----:B0-----:R-:W0:Y:S01]  /*0b00*/  @!P0 LDC.64 R26, c[0x0][0x238] ;  /* 0x00008e00ff1a8b82 */ /* 0x001e220000000a00 */
[----:B---3--:R-:W-:-:S04]  /*0b10*/  @!P0 IMAD.IADD R13, R13, 0x1, R10 ;  /* 0x000000010d0d8824 */ /* 0x008fc800078e020a */
[----:B0-----:R-:W-:-:S05]  /*0b20*/  @!P0 IMAD.WIDE R26, R13, 0x4, R26 ;  /* 0x000000040d1a8825 */ /* 0x001fca00078e021a */
[----:B------:R-:W3:Y:S01]  /*0b30*/  @!P0 LDG.E R19, desc[UR6][R26.64] ;  /* 0x000000061a138981 */ /* 0x000ee2000c1e1900 */
[----:B------:R-:W-:Y:S02]  /*0b40*/  @!P1 R2UR UR6, R14 ;  /* 0x000000000e0692ca */ /* 0x000fe400000e0000 */
[----:B------:R-:W-:-:S13]  /*0b50*/  @!P1 R2UR UR7, R15 ;  /* 0x000000000f0792ca */ /* 0x000fda00000e0000 */
[----:B------:R0:W2:Y:S01]  /*0b60*/  @!P1 LDG.E R23, desc[UR6][R16.64] ;  /* 0x0000000610179981 */ /* 0x0000a2000c1e1900 */
[----:B------:R-:W-:Y:S02]  /*0b70*/  @!P0 R2UR UR6, R14 ;  /* 0x000000000e0682ca */ /* 0x000fe400000e0000 */
[----:B------:R-:W-:Y:S01]  /*0b80*/  @!P0 R2UR UR7, R15 ;  /* 0x000000000f0782ca */ /* 0x000fe200000e0000 */
[----:B0-----:R-:W0:Y:S01]  /*0b90*/  @!P0 LDC.64 R16, c[0x0][0x210] ;  /* 0x00008400ff108b82 */ /* 0x001e220000000a00 */
[----:B---3--:R-:W-:-:S04]  /*0ba0*/  @!P0 IADD3 R13, P2, R4, R19, RZ ;  /* 0x00000013040d8210 */ /* 0x008fc80007f5e0ff */
[----:B0-----:R-:W-:Y:S02]  /*0bb0*/  @!P0 LEA R26, P3, R13, R16, 0x2 ;  /* 0x000000100d1a8211 */ /* 0x001fe400078610ff */
[----:B------:R-:W-:-:S04]  /*0bc0*/  @!P0 LEA.HI.X.SX32 R21, R19, R7, 0x1, P2 ;  /* 0x0000000713158211 */ /* 0x000fc800010f0eff */
[----:B------:R-:W-:Y:S01]  /*0bd0*/  @!P0 LEA.HI.X R27, R13, R17, R21, 0x2, P3 ;  /* 0x000000110d1b8211 */ /* 0x000fe200018f1415 */
[----:B------:R-:W-:-:S04]  /*0be0*/  VIADD R13, R11, 0xfffffffe ;  /* 0xfffffffe0b0d7836 */ /* 0x000fc80000000000 */
[----:B------:R0:W3:Y:S01]  /*0bf0*/  @!P0 LDG.E R21, desc[UR6][R26.64] ;  /* 0x000000061a158981 */ /* 0x0000e2000c1e1900 */
[----:B------:R-:W-:-:S04]  /*0c00*/  ISETP.GE.AND P2, PT, R13, R2, PT ;  /* 0x000000020d00720c */ /* 0x000fc80003f46270 */
[----:B------:R-:W-:Y:S01]  /*0c10*/  ISETP.LT.AND P2, PT, R13, UR4, P2 ;  /* 0x000000040d007c0c */ /* 0x000fe20009741270 */
[----:B--2---:R-:W-:Y:S01]  /*0c20*/  @!P1 FADD.FTZ R23, R23, -R29 ;  /* 0x8000001d17179221 */ /* 0x004fe20000010000 */
[----:B------:R-:W-:-:S05]  /*0c30*/  IMAD.IADD R13, R5, 0x1, R0 ;  /* 0x00000001050d7824 */ /* 0x000fca00078e0200 */
[----:B------:R1:W-:Y:S06]  /*0c40*/  @!P1 STS [R13+0x4], R28 ;  /* 0x0000041c0d009388 */ /* 0x0003ec0000000800 */
[----:B------:R-:W0:Y:S01]  /*0c50*/  @!P2 LDC.64 R16, c[0x0][0x240] ;  /* 0x00009000ff10ab82 */ /* 0x000e220000000a00 */
[----:B------:R-:W-:Y:S01]  /*0c60*/  @!P2 R2UR UR6, R14 ;  /* 0x000000000e06a2ca */ /* 0x000fe200000e0000 */
[----:B------:R-:W-:Y:S01]  /*0c70*/  @!P2 IMAD.IADD R25, R24, 0x1, R9 ;  /* 0x000000011819a824 */ /* 0x000fe200078e0209 */
[----:B------:R-:W-:-:S03]  /*0c80*/  @!P2 R2UR UR7, R15 ;  /* 0x000000000f07a2ca */ /* 0x000fc600000e0000 */
[----:B------:R-:W-:-:S04]  /*0c90*/  @!P2 IMAD.IADD R29, R10, 0x1, R25 ;  /* 0x000000010a1da824 */ /* 0x000fc800078e0219 */
[----:B0-----:R-:W-:Y:S02]  /*0ca0*/  @!P2 IMAD.WIDE R26, R29, 0x4, R16 ;  /* 0x000000041d1aa825 */ /* 0x001fe400078e0210 */
[----:B------:R-:W1:Y:S04]  /*0cb0*/  @!P2 LDC.64 R16, c[0x0][0x238] ;  /* 0x00008e00ff10ab82 */ /* 0x000e680000000a00 */
[----:B------:R-:W2:Y:S02]  /*0cc0*/  @!P2 LDG.E R10, desc[UR6][R26.64] ;  /* 0x000000061a0aa981 */ /* 0x000ea4000c1e1900 */
[----:B--2---:R-:W-:-:S05]  /*0cd0*/  @!P2 IADD3 R29, R25, R10, RZ ;  /* 0x0000000a191da210 */ /* 0x004fca0007ffe0ff */
[----:B-1----:R-:W-:Y:S02]  /*0ce0*/  @!P2 IMAD.WIDE R28, R29, 0x4, R16 ;  /* 0x000000041d1ca825 */ /* 0x002fe400078e0210 */
[----:B------:R-:W0:Y:S04]  /*0cf0*/  @!P2 LDC.64 R16, c[0x0][0x210] ;  /* 0x00008400ff10ab82 */ /* 0x000e280000000a00 */
[----:B------:R1:W2:Y:S04]  /*0d00*/  @!P2 LDG.E R28, desc[UR6][R28.64] ;  /* 0x000000061c1ca981 */ /* 0x0002a8000c1e1900 */
[----:B------:R4:W-:Y:S01]  /*0d10*/  @!P1 STS [R0+0x4], R23 ;  /* 0x0000041700009388 */ /* 0x0009e20000000800 */
[----:B-1----:R-:W3:Y:S01]  /*0d20*/  @!P0 LDC R29, c[0x0][0x254] ;  /* 0x00009500ff1d8b82 */ /* 0x002ee20000000800 */
[----:B------:R-:W-:Y:S01]  /*0d30*/  @!P2 R2UR UR5, R15 ;  /* 0x000000000f05a2ca */ /* 0x000fe200000e0000 */
[----:B---3--:R-:W-:Y:S01]  /*0d40*/  @!P0 FADD.FTZ R21, R21, -R29 ;  /* 0x8000001d15158221 */ /* 0x008fe20000010000 */
[----:B--2---:R-:W-:-:S04]  /*0d50*/  @!P2 IADD3 R25, P1, R4, R28, RZ ;  /* 0x0000001c0419a210 */ /* 0x004fc80007f3e0ff */
[----:B0-----:R-:W-:Y:S02]  /*0d60*/  @!P2 LEA R16, P3, R25, R16, 0x2 ;  /* 0x000000101910a211 */ /* 0x001fe400078610ff */
[----:B------:R-:W-:-:S04]  /*0d70*/  @!P2 LEA.HI.X.SX32 R26, R28, R7, 0x1, P1 ;  /* 0x000000071c1aa211 */ /* 0x000fc800008f0eff */
[----:B------:R-:W-:Y:S01]  /*0d80*/  @!P2 LEA.HI.X R17, R25, R17, R26, 0x2, P3 ;  /* 0x000000111911a211 */ /* 0x000fe200018f141a */
[----:B------:R-:W-:-:S05]  /*0d90*/  VIADD R25, R11, 0xfffffffd ;  /* 0xfffffffd0b197836 */ /* 0x000fca0000000000 */
[----:B------:R-:W-:-:S04]  /*0da0*/  ISETP.GE.AND P1, PT, R25, R2, PT ;  /* 0x000000021900720c */ /* 0x000fc80003f26270 */
[----:B------:R-:W-:Y:S02]  /*0db0*/  ISETP.LT.AND P1, PT, R25, UR4, P1 ;  /* 0x0000000419007c0c */ /* 0x000fe40008f21270 */
[----:B------:R-:W-:-:S11]  /*0dc0*/  @!P2 R2UR UR4, R14 ;  /* 0x000000000e04a2ca */ /* 0x000fd600000e0000 */
[----:B------:R-:W0:Y:S01]  /*0dd0*/  @!P1 LDC.64 R26, c[0x0][0x240] ;  /* 0x00009000ff1a9b82 */ /* 0x000e220000000a00 */
[----:B------:R-:W-:Y:S01]  /*0de0*/  @!P1 IMAD.IADD R25, R20, 0x1, R9 ;  /* 0x0000000114199824 */ /* 0x000fe200078e0209 */
[----:B----4-:R1:W2:Y:S01]  /*0df0*/  @!P2 LDG.E R23, desc[UR4][R16.64] ;  /* 0x000000041017a981 */ /* 0x0102a2000c1e1900 */
[----:B------:R-:W-:Y:S02]  /*0e00*/  @!P1 R2UR UR4, R14 ;  /* 0x000000000e0492ca */ /* 0x000fe400000e0000 */
[----:B------:R-:W-:Y:S01]  /*0e10*/  @!P1 R2UR UR5, R15 ;  /* 0x000000000f0592ca */ /* 0x000fe200000e0000 */
[----:B------:R-:W-:Y:S01]  /*0e20*/  @!P1 IMAD.IADD R29, R10, 0x1, R25 ;  /* 0x000000010a1d9824 */ /* 0x000fe200078e0219 */
[----:B------:R3:W-:Y:S01]  /*0e30*/  @!P0 STS [R13], R19 ;  /* 0x000000130d008388 */ /* 0x0007e20000000800 */
[----:B-1----:R-:W1:Y:S02]  /*0e40*/  @!P1 LDC.64 R16, c[0x0][0x210] ;  /* 0x00008400ff109b82 */ /* 0x002e640000000a00 */
[----:B0-----:R-:W-:-:S08]  /*0e50*/  @!P1 IMAD.WIDE R26, R29, 0x4, R26 ;  /* 0x000000041d1a9825 */ /* 0x001fd000078e021a */
[----:B------:R0:W4:Y:S02]  /*0e60*/  @!P1 LDG.E R10, desc[UR4][R26.64] ;  /* 0x000000041a0a9981 */ /* 0x000124000c1e1900 */
[----:B0-----:R-:W0:Y:S01]  /*0e70*/  @!P1 LDC.64 R26, c[0x0][0x238] ;  /* 0x00008e00ff1a9b82 */ /* 0x001e220000000a00 */
[----:B----4-:R-:W-:-:S04]  /*0e80*/  @!P1 IMAD.IADD R25, R25, 0x1, R10 ;  /* 0x0000000119199824 */ /* 0x010fc800078e020a */
[----:B0-----:R-:W-:-:S03]  /*0e90*/  @!P1 IMAD.WIDE R26, R25, 0x4, R26 ;  /* 0x00000004191a9825 */ /* 0x001fc600078e021a */
[----:B------:R-:W2:Y:S02]  /*0ea0*/  @!P2 LDC R25, c[0x0][0x254] ;  /* 0x00009500ff19ab82 */ /* 0x000ea40000000800 */
[----:B---3--:R-:W3:Y:S04]  /*0eb0*/  @!P1 LDG.E R19, desc[UR4][R26.64] ;  /* 0x000000041a139981 */ /* 0x008ee8000c1e1900 */
[----:B------:R0:W-:Y:S01]  /*0ec0*/  @!P0 STS [R0], R21 ;  /* 0x0000001500008388 */ /* 0x0001e20000000800 */
[----:B--2---:R-:W-:Y:S01]  /*0ed0*/  @!P2 FADD.FTZ R23, R23, -R25 ;  /* 0x800000191717a221 */ /* 0x004fe20000010000 */
[----:B---3--:R-:W-:-:S04]  /*0ee0*/  @!P1 IADD3 R25, P0, R4, R19, RZ ;  /* 0x0000001304199210 */ /* 0x008fc80007f1e0ff */
[----:B-1----:R-:W-:Y:S02]  /*0ef0*/  @!P1 LEA R16, P3, R25, R16, 0x2 ;  /* 0x0000001019109211 */ /* 0x002fe400078610ff */
[----:B------:R-:W-:-:S04]  /*0f00*/  @!P1 LEA.HI.X.SX32 R29, R19, R7, 0x1, P0 ;  /* 0x00000007131d9211 */ /* 0x000fc800000f0eff */
[----:B------:R-:W-:Y:S02]  /*0f10*/  @!P1 LEA.HI.X R17, R25, R17, R29, 0x2, P3 ;  /* 0x0000001119119211 */ /* 0x000fe400018f141d */
[----:B------:R-:W0:Y:S03]  /*0f20*/  @!P1 LDC R25, c[0x0][0x254] ;  /* 0x00009500ff199b82 */ /* 0x000e260000000800 */
[----:B------:R-:W0:Y:S01]  /*0f30*/  @!P1 LDG.E R16, desc[UR4][R16.64] ;  /* 0x0000000410109981 */ /* 0x000e22000c1e1900 */
[----:B------:R-:W-:-:S03]  /*0f40*/  ISETP.GT.AND P0, PT, R11, 0x3, PT ;  /* 0x000000030b00780c */ /* 0x000fc60003f04270 */
[----:B------:R-:W-:Y:S01]  /*0f50*/  @!P2 STS [R13+-0x4], R28 ;  /* 0xfffffc1c0d00a388 */ /* 0x000fe20000000800 */
[----:B------:R-:W-:-:S03]  /*0f60*/  VIADD R11, R11, 0xfffffffc ;  /* 0xfffffffc0b0b7836 */ /* 0x000fc60000000000 */
[----:B------:R-:W-:Y:S01]  /*0f70*/  @!P2 STS [R0+-0x4], R23 ;  /* 0xfffffc170000a388 */ /* 0x000fe20000000800 */
[----:B------:R-:W-:-:S03]  /*0f80*/  IMAD R9, R12, -0x4, R9 ;  /* 0xfffffffc0c097824 */ /* 0x000fc600078e0209 */
[----:B------:R-:W-:Y:S01]  /*0f90*/  @!P1 STS [R13+-0x8], R19 ;  /* 0xfffff8130d009388 */ /* 0x000fe20000000800 */
[----:B0-----:R-:W-:-:S05]  /*0fa0*/  @!P1 FADD.FTZ R21, R16, -R25 ;  /* 0x8000001910159221 */ /* 0x001fca0000010000 */
[----:B------:R0:W-:Y:S02]  /*0fb0*/  @!P1 STS [R0+-0x8], R21 ;  /* 0xfffff81500009388 */ /* 0x0001e40000000800 */
[----:B0-----:R-:W-:Y:S01]  /*0fc0*/  VIADD R0, R0, 0xfffffff0 ;  /* 0xfffffff000007836 */ /* 0x001fe20000000000 */
[----:B------:R-:W-:Y:S06]  /*0fd0*/  @P0 BRA `(.L_x_59) ;  /* 0xfffffff800540947 */ /* 0x000fec000383ffff */
.L_x_56:
        /* <DEDUP_REMOVED lines=9> */
.L_x_62:
        /* <DEDUP_REMOVED lines=9> */
[----:B------:R-:W2:Y:S01]  /*1100*/  LDS R5, [R0] ;  /* 0x0000000000057984 */ /* 0x000ea20000000800 */
[----:B-1----:R-:W-:-:S04]  /*1110*/  IADD3 R11, P0, R4, R9, RZ ;  /* 0x00000009040b7210 */ /* 0x002fc80007f1e0ff */
[----:B------:R-:W-:Y:S02]  /*1120*/  LEA.HI.X.SX32 R12, R9, R7, 0x1, P0 ;  /* 0x00000007090c7211 */ /* 0x000fe400000f0eff */
[----:B------:R-:W-:-:S04]  /*1130*/  LEA R10, P0, R11, UR6, 0x2 ;  /* 0x000000060b0a7c11 */ /* 0x000fc8000f8010ff */
[----:B------:R-:W-:-:S05]  /*1140*/  LEA.HI.X R11, R11, UR7, R12, 0x2, P0 ;  /* 0x000000070b0b7c11 */ /* 0x000fca00080f140c */
[----:B--2---:R1:W-:Y:S04]  /*1150*/  STG.E desc[UR10][R10.64], R5 ;  /* 0x000000050a007986 */ /* 0x0043e8000c10190a */
.L_x_61:
[----:B------:R-:W-:Y:S05]  /*1160*/  BSYNC B0 ;  /* 0x0000000000007941 */ /* 0x000fea0003800000 */
.L_x_60:
[----:B------:R-:W-:-:S05]  /*1170*/  VIADD R3, R3, UR4 ;  /* 0x0000000403037c36 */ /* 0x000fca0008000000 */
[----:B------:R-:W-:-:S13]  /*1180*/  ISETP.GE.AND P0, PT, R3, UR8, PT ;  /* 0x0000000803007c0c */ /* 0x000fda000bf06270 */
[----:B------:R-:W-:Y:S05]  /*1190*/  @!P0 BRA `(.L_x_62) ;  /* 0xfffffffc00b48947 */ /* 0x000fea000383ffff */
[----:B------:R-:W-:Y:S05]  /*11a0*/  EXIT ;  /* 0x000000000000794d */ /* 0x000fea0003800000 */
.L_x_63:
        /* <DEDUP_REMOVED lines=13> */
.L_x_102:


//--------------------- .text._ZN17fastertransformer24apply_repetition_penaltyIfLb0EEEvPT_iiiiiPKiS4_S4_S4_if --------------------------
	.section	.text._ZN17fastertransformer24apply_repetition_penaltyIfLb0EEEvPT_iiiiiPKiS4_S4_S4_if,"ax",@progbits
	.align	128
        .global         _ZN17fastertransformer24apply_repetition_penaltyIfLb0EEEvPT_iiiiiPKiS4_S4_S4_if
        .type           _ZN17fastertransformer24apply_repetition_penaltyIfLb0EEEvPT_iiiiiPKiS4_S4_S4_if,@function
        .size           _ZN17fastertransformer24apply_repetition_penaltyIfLb0EEEvPT_iiiiiPKiS4_S4_S4_if,(.L_x_103 - _ZN17fastertransformer24apply_repetition_penaltyIfLb0EEEvPT_iiiiiPKiS4_S4_S4_if)
        .other          _ZN17fastertransformer24apply_repetition_penaltyIfLb0EEEvPT_iiiiiPKiS4_S4_S4_if,@"STO_CUDA_ENTRY STV_DEFAULT"
_ZN17fastertransformer24apply_repetition_penaltyIfLb0EEEvPT_iiiiiPKiS4_S4_S4_if:
.text._ZN17fastertransformer24apply_repetition_penaltyIfLb0EEEvPT_iiiiiPKiS4_S4_S4_if:
[----:B------:R-:W0:Y:S01]  /*0000*/  LDC R1, c[0x0][0x28] ;  /* 0x00000a00ff017b82 */ /* 0x000e220000000800 */
[----:B------:R-:W-:Y:S01]  /*0010*/  ULDC UR4, c[0x0][0x228] ;  /* 0x00008a0000047ab9 */ /* 0x000fe20000000800 */
[----:B------:R-:W-:Y:S01]  /*0020*/  ULDC UR38, c[0x0][0x254] ;  /* 0x0000950000267ab9 */ /* 0x000fe20000000800 */
[----:B------:R-:W-:Y:S01]  /*0030*/  ISETP.LT.AND P0, PT, RZ, UR4, PT ;  /* 0x00000004ff007c0c */ /* 0x000fe2000bf01270 */
[----:B------:R-:W-:Y:S01]  /*0040*/  ULDC UR39, c[0x0][0x250] ;  /* 0x0000940000277ab9 */ /* 0x000fe20000000800 */
[----:B------:R-:W-:-:S11]  /*0050*/  ULDC.64 UR36, c[0x0][0x210] ;  /* 0x0000840000247ab9 */ /* 0x000fd60000000a00 */
        /* <DEDUP_REMOVED lines=17> */
.L_x_64:
        /* <DEDUP_REMOVED lines=24> */
[----:B--2---:R-:W-:Y:S02]  /*02f0*/  IMAD.IADD R8, R5, 0x1, R6 ;  /* 0x0000000105087824 */ /* 0x004fe400078e0206 */
[----:B------:R-:W-:Y:S05]  /*0300*/  @P0 BRA `(.L_x_65) ;  /* 0x0000000c00d00947 */ /* 0x000fea0003800000 */
        /* <DEDUP_REMOVED lines=9> */
[----:B------:R-:W-:-:S06]  /*03a0*/  LEA.HI.X R13, R9, R13, R10, 0x2, P0 ;  /* 0x0000000d090d7211 */ /* 0x000fcc00000f140a */
[----:B------:R-:W2:Y:S01]  /*03b0*/  LDG.E R13, desc[UR4][R12.64] ;  /* 0x000000040c0d7981 */ /* 0x000ea2000c1e1900 */
[----:B------:R-:W-:Y:S01]  /*03c0*/  ULDC UR4, c[0x0][0x254] ;  /* 0x0000950000047ab9 */ /* 0x000fe20000000800 */
[C---:B------:R-:W-:Y:S02]  /*03d0*/  VIADD R9, R11.reuse, 0xffffffff ;  /* 0xffffffff0b097836 */ /* 0x040fe40000000000 */
[----:B------:R-:W-:Y:S02]  /*03e0*/  IMAD R17, R11, 0x4, R8 ;  /* 0x000000040b117824 */ /* 0x000fe400078e0208 */
[----:B------:R-:W-:-:S03]  /*03f0*/  IMAD R19, R9, 0x4, R6 ;  /* 0x0000000409137824 */ /* 0x000fc600078e0206 */
[----:B------:R0:W-:Y:S01]  /*0400*/  STS [R17+-0x4], R16 ;  /* 0xfffffc1011007388 */ /* 0x0001e20000000800 */
[----:B--2---:R-:W-:-:S13]  /*0410*/  FSETP.GT.FTZ.AND P0, PT, R13, RZ, PT ;  /* 0x000000ff0d00720b */ /* 0x004fda0003f14000 */
[----:B------:R-:W1:Y:S01]  /*0420*/  @P0 MUFU.RCP R18, UR4 ;  /* 0x0000000400120d08 */ /* 0x000e620008001000 */
[C---:B------:R-:W-:Y:S01]  /*0430*/  @!P0 FMUL.FTZ R10, R13.reuse, UR4 ;  /* 0x000000040d0a8c20 */ /* 0x040fe20008410000 */
[----:B-1----:R-:W-:Y:S01]  /*0440*/  @P0 FMUL.FTZ R10, R13, R18 ;  /* 0x000000120d0a0220 */ /* 0x002fe20000410000 */
[----:B------:R-:W-:-:S04]  /*0450*/  ISETP.GE.AND P0, PT, R11, 0x2, PT ;  /* 0x000000020b00780c */ /* 0x000fc80003f06270 */
[----:B------:R0:W-:Y:S09]  /*0460*/  STS [R19], R10 ;  /* 0x0000000a13007388 */ /* 0x0001f20000000800 */
[----:B------:R-:W-:Y:S05]  /*0470*/  @!P0 BRA `(.L_x_65) ;  /* 0x0000000c00748947 */ /* 0x000fea0003800000 */
[----:B------:R-:W0:Y:S01]  /*0480*/  LDC R20, c[0x0][0x21c] ;  /* 0x00008700ff147b82 */ /* 0x000e220000000800 */
[----:B------:R-:W-:Y:S02]  /*0490*/  ISETP.GE.AND P2, PT, R0, RZ, PT ;  /* 0x000000ff0000720c */ /* 0x000fe40003f46270 */
[----:B0-----:R-:W-:-:S04]  /*04a0*/  IABS R17, R20 ;  /* 0x0000001400117213 */ /* 0x001fc80000000000 */
[----:B------:R-:W0:Y:S08]  /*04b0*/  I2F.RP R10, R17 ;  /* 0x00000011000a7306 */ /* 0x000e300000209400 */
[----:B0-----:R-:W0:Y:S02]  /*04c0*/  MUFU.RCP R10, R10 ;  /* 0x0000000a000a7308 */ /* 0x001e240000001000 */
[----:B0-----:R-:W-:-:S06]  /*04d0*/  VIADD R12, R10, 0xffffffe ;  /* 0x0ffffffe0a0c7836 */ /* 0x001fcc0000000000 */
[----:B------:R0:W1:Y:S02]  /*04e0*/  F2I.FTZ.U32.TRUNC.NTZ R13, R12 ;  /* 0x0000000c000d7305 */ /* 0x000064000021f000 */
[----:B0-----:R-:W-:Y:S02]  /*04f0*/  IMAD.MOV.U32 R12, RZ, RZ, RZ ;  /* 0x000000ffff0c7224 */ /* 0x001fe400078e00ff */
[----:B-1----:R-:W-:-:S04]  /*0500*/  IMAD.MOV R16, RZ, RZ, -R13 ;  /* 0x000000ffff107224 */ /* 0x002fc800078e0a0d */
[----:B------:R-:W-:Y:S01]  /*0510*/  IMAD R19, R16, R17, RZ ;  /* 0x0000001110137224 */ /* 0x000fe200078e02ff */
[----:B------:R-:W-:-:S03]  /*0520*/  IABS R16, R0 ;  /* 0x0000000000107213 */ /* 0x000fc60000000000 */
        /* <DEDUP_REMOVED lines=10> */
[----:B------:R-:W-:Y:S01]  /*05d0*/  LOP3.LUT P1, R21, R9, 0x3, RZ, 0xc0, !PT ;  /* 0x0000000309157812 */ /* 0x000fe2000782c0ff */
[----:B------:R-:W-:Y:S02]  /*05e0*/  IMAD.MOV.U32 R9, RZ, RZ, R13 ;  /* 0x000000ffff097224 */ /* 0x000fe400078e000d */
[----:B------:R-:W-:Y:S01]  /*05f0*/  @!P2 IMAD.MOV R12, RZ, RZ, -R12 ;  /* 0x000000ffff0ca224 */ /* 0x000fe200078e0a0c */
[----:B------:R-:W-:-:S05]  /*0600*/  @!P0 LOP3.LUT R12, RZ, R20, RZ, 0x33, !PT ;  /* 0x00000014ff0c8212 */ /* 0x000fca00078e33ff */
[----:B------:R-:W-:-:S04]  /*0610*/  IMAD.MOV.U32 R10, RZ, RZ, R12 ;  /* 0x000000ffff0a7224 */ /* 0x000fc800078e000c */
[----:B------:R-:W-:Y:S05]  /*0620*/  @!P1 BRA `(.L_x_66) ;  /* 0x0000000000ac9947 */ /* 0x000fea0003800000 */
[----:B------:R-:W-:Y:S01]  /*0630*/  ULDC UR4, c[0x0][0x218] ;  /* 0x0000860000047ab9 */ /* 0x000fe20000000800 */
[----:B------:R-:W-:Y:S01]  /*0640*/  IMAD R11, R11, 0x4, R6 ;  /* 0x000000040b0b7824 */ /* 0x000fe200078e0206 */
[----:B------:R-:W-:Y:S01]  /*0650*/  BSSY B0, `(.L_x_66) ;  /* 0x0000028000007945 */ /* 0x000fe20003800000 */
[----:B------:R-:W-:Y:S02]  /*0660*/  IMAD R20, R20, UR4, RZ ;  /* 0x0000000414147c24 */ /* 0x000fe4000f8e02ff */
[----:B------:R-:W-:Y:S02]  /*0670*/  IMAD.MOV.U32 R9, RZ, RZ, R13 ;  /* 0x000000ffff097224 */ /* 0x000fe400078e000d */
[----:B------:R-:W-:Y:S02]  /*0680*/  IMAD R23, R13, R20, R0 ;  /* 0x000000140d177224 */ /* 0x000fe400078e0200 */
[----:B------:R-:W-:Y:S02]  /*0690*/  IMAD.MOV.U32 R10, RZ, RZ, R12 ;  /* 0x000000ffff0a7224 */ /* 0x000fe400078e000c */
[----:B------:R-:W-:-:S02]  /*06a0*/  VIADD R22, R11, 0xfffffff8 ;  /* 0xfffffff80b167836 */ /* 0x000fc40000000000 */
[----:B------:R-:W-:-:S07]  /*06b0*/  IMAD.IADD R23, R23, 0x1, -R12 ;  /* 0x0000000117177824 */ /* 0x000fce00078e0a0c */
.L_x_69:
[----:B-----5:R-:W-:Y:S01]  /*06c0*/  ISETP.GE.AND P0, PT, R9, R2, PT ;  /* 0x000000020900720c */ /* 0x020fe20003f06270 */
[----:B------:R-:W-:Y:S01]  /*06d0*/  VIADD R21, R21, 0xffffffff ;  /* 0xffffffff15157836 */ /* 0x000fe20000000000 */
[C---:B------:R-:W-:Y:S01]  /*06e0*/  ISETP.LT.AND P2, PT, R9.reuse, UR39, PT ;  /* 0x0000002709007c0c */ /* 0x040fe2000bf41270 */
[----:B------:R-:W-:Y:S01]  /*06f0*/  BSSY B1, `(.L_x_67) ;  /* 0x000001a000017945 */ /* 0x000fe20003800000 */
[----:B------:R-:W-:Y:S02]  /*0700*/  IADD3 R9, R9, -0x1, RZ ;  /* 0xffffffff09097810 */ /* 0x000fe40007ffe0ff */
        /* <DEDUP_REMOVED lines=11> */
[----:B------:R-:W2:Y:S02]  /*07c0*/  LDG.E R16, desc[UR4][R16.64] ;  /* 0x0000000410107981 */ /* 0x000ea4000c1e1900 */
[----:B--2---:R-:W-:-:S04]  /*07d0*/  IADD3 R19, P0, R4, R16, RZ ;  /* 0x0000001004137210 */ /* 0x004fc80007f1e0ff */
[----:B------:R-:W-:Y:S02]  /*07e0*/  LEA.HI.X.SX32 R24, R16, R7, 0x1, P0 ;  /* 0x0000000710187211 */ /* 0x000fe400000f0eff */
[----:B------:R-:W-:-:S04]  /*07f0*/  LEA R18, P0, R19, UR36, 0x2 ;  /* 0x0000002413127c11 */ /* 0x000fc8000f8010ff */
[----:B------:R-:W-:-:S05]  /*0800*/  LEA.HI.X R19, R19, UR37, R24, 0x2, P0 ;  /* 0x0000002513137c11 */ /* 0x000fca00080f1418 */
[----:B------:R-:W2:Y:S01]  /*0810*/  LDG.E R18, desc[UR4][R18.64] ;  /* 0x0000000412127981 */ /* 0x000ea2000c1e1900 */
[----:B------:R-:W-:-:S05]  /*0820*/  IMAD.IADD R11, R5, 0x1, R22 ;  /* 0x00000001050b7824 */ /* 0x000fca00078e0216 */
[----:B------:R0:W-:Y:S01]  /*0830*/  STS [R11], R16 ;  /* 0x000000100b007388 */ /* 0x0001e20000000800 */
[----:B--2---:R-:W-:-:S13]  /*0840*/  FSETP.GT.FTZ.AND P0, PT, R18, RZ, PT ;  /* 0x000000ff1200720b */ /* 0x004fda0003f14000 */
[----:B------:R-:W1:Y:S01]  /*0850*/  @P0 MUFU.RCP R27, UR38 ;  /* 0x00000026001b0d08 */ /* 0x000e620008001000 */
[C---:B------:R-:W-:Y:S01]  /*0860*/  @!P0 FMUL.FTZ R25, R18.reuse, UR38 ;  /* 0x0000002612198c20 */ /* 0x040fe20008410000 */
[----:B-1----:R-:W-:-:S05]  /*0870*/  @P0 FMUL.FTZ R25, R18, R27 ;  /* 0x0000001b12190220 */ /* 0x002fca0000410000 */
[----:B------:R0:W-:Y:S02]  /*0880*/  STS [R22], R25 ;  /* 0x0000001916007388 */ /* 0x0001e40000000800 */
.L_x_68:
[----:B------:R-:W-:Y:S05]  /*0890*/  BSYNC B1 ;  /* 0x0000000000017941 */ /* 0x000fea0003800000 */
.L_x_67:
[----:B0-----:R-:W-:Y:S02]  /*08a0*/  VIADD R22, R22, 0xfffffffc ;  /* 0xfffffffc16167836 */ /* 0x001fe40000000000 */
[----:B------:R-:W-:Y:S01]  /*08b0*/  IMAD.IADD R23, R23, 0x1, -R20 ;  /* 0x0000000117177824 */ /* 0x000fe200078e0a14 */
[----:B------:R-:W-:Y:S06]  /*08c0*/  @P1 BRA `(.L_x_69) ;  /* 0xfffffffc007c1947 */ /* 0x000fec000383ffff */
[----:B------:R-:W-:Y:S05]  /*08d0*/  BSYNC B0 ;  /* 0x0000000000007941 */ /* 0x000fea0003800000 */
.L_x_66:
[----:B------:R-:W-:-:S13]  /*08e0*/  ISETP.GE.U32.AND P0, PT, R13, 0x3, PT ;  /* 0x000000030d00780c */ /* 0x000fda0003f06070 */
[----:B------:R-:W-:Y:S05]  /*08f0*/  @!P0 BRA `(.L_x_65) ;  /* 0x0000000800548947 */ /* 0x000fea0003800000 */
[----:B------:R-:W0:Y:S01]  /*0900*/  LDC.64 R16, c[0x0][0x218] ;  /* 0x00008600ff107b82 */ /* 0x000e220000000a00 */
[C---:B------:R-:W-:Y:S02]  /*0910*/  VIADD R19, R9.reuse, 0xfffffffd ;  /* 0xfffffffd09137836 */ /* 0x040fe40000000000 */
[C---:B------:R-:W-:Y:S02]  /*0920*/  VIADD R21, R9.reuse, 0xffffffff ;  /* 0xffffffff09157836 */ /* 0x040fe40000000000 */
[C---:B------:R-:W-:Y:S02]  /*0930*/  VIADD R23, R9.reuse, 0xfffffffe ;  /* 0xfffffffe09177836 */ /* 0x040fe40000000000 */
[----:B0-----:R-:W-:Y:S02]  /*0940*/  IMAD R13, R9, R17, RZ ;  /* 0x00000011090d7224 */ /* 0x001fe400078e02ff */
[-C--:B------:R-:W-:Y:S02]  /*0950*/  IMAD R11, R17, R16.reuse, RZ ;  /* 0x00000010110b7224 */ /* 0x080fe400078e02ff */
[----:B------:R-:W-:-:S02]  /*0960*/  IMAD R13, R13, R16, -R12 ;  /* 0x000000100d0d7224 */ /* 0x000fc400078e0a0c */
[----:B------:R-:W-:Y:S02]  /*0970*/  IMAD R16, R9, 0x4, R6 ;  /* 0x0000000409107824 */ /* 0x000fe400078e0206 */
[C-C-:B------:R-:W-:Y:S02]  /*0980*/  IMAD R19, R11.reuse, R19, -R12.reuse ;  /* 0x000000130b137224 */ /* 0x140fe400078e0a0c */
[C-C-:B------:R-:W-:Y:S02]  /*0990*/  IMAD R21, R11.reuse, R21, -R12.reuse ;  /* 0x000000150b157224 */ /* 0x140fe400078e0a0c */
[----:B------:R-:W-:Y:S02]  /*09a0*/  IMAD R23, R11, R23, -R12 ;  /* 0x000000170b177224 */ /* 0x000fe400078e0a0c */
[----:B------:R-:W-:-:S07]  /*09b0*/  VIADD R12, R16, 0xfffffffc ;  /* 0xfffffffc100c7836 */ /* 0x000fce0000000000 */
.L_x_78:
[----:B------:R-:W0:Y:S01]  /*09c0*/  LDC R16, c[0x0][0x250] ;  /* 0x00009400ff107b82 */ /* 0x000e220000000800 */
[C---:B------:R-:W-:Y:S01]  /*09d0*/  VIADD R17, R9.reuse, 0xfffffffe ;  /* 0xfffffffe09117836 */ /* 0x040fe20000000000 */
[CC--:B-----5:R-:W-:Y:S01]  /*09e0*/  ISETP.GE.AND P6, PT, R9.reuse, R2.reuse, PT ;  /* 0x000000020900720c */ /* 0x0e0fe20003fc6270 */
[----:B------:R-:W-:Y:S01]  /*09f0*/  VIADD R25, R9, 0xfffffffd ;  /* 0xfffffffd09197836 */ /* 0x000fe20000000000 */
[----:B------:R-:W-:Y:S01]  /*0a00*/  BSSY B0, `(.L_x_70) ;  /* 0x0000027000007945 */ /* 0x000fe20003800000 */
[----:B------:R-:W-:Y:S01]  /*0a10*/  IMAD.IADD R18, R5, 0x1, R12 ;  /* 0x0000000105127824 */ /* 0x000fe200078e020c */
[-C--:B------:R-:W-:Y:S02]  /*0a20*/  ISETP.GE.AND P0, PT, R17, R2.reuse, PT ;  /* 0x000000021100720c */ /* 0x080fe40003f06270 */
[----:B------:R-:W-:Y:S02]  /*0a30*/  ISETP.GE.AND P2, PT, R25, R2, PT ;  /* 0x000000021900720c */ /* 0x000fe40003f46270 */
[----:B------:R-:W-:-:S02]  /*0a40*/  P2R R22, PR, RZ, 0x1 ;  /* 0x00000001ff167803 */ /* 0x000fc40000000000 */
[----:B------:R-:W-:-:S04]  /*0a50*/  ISETP.GT.AND P0, PT, R9, R2, PT ;  /* 0x000000020900720c */ /* 0x000fc80003f04270 */
[----:B------:R-:W-:Y:S02]  /*0a60*/  P2R R20, PR, RZ, 0x1 ;  /* 0x00000001ff147803 */ /* 0x000fe40000000000 */
[----:B------:R-:W-:Y:S02]  /*0a70*/  ISETP.NE.AND P0, PT, R22, RZ, PT ;  /* 0x000000ff1600720c */ /* 0x000fe40003f05270 */
[-C--:B0-----:R-:W-:Y:S02]  /*0a80*/  ISETP.LT.AND P5, PT, R9, R16.reuse, PT ;  /* 0x000000100900720c */ /* 0x081fe40003fa1270 */
[-C--:B------:R-:W-:Y:S02]  /*0a90*/  ISETP.LT.AND P1, PT, R17, R16.reuse, PT ;  /* 0x000000101100720c */ /* 0x080fe40003f21270 */
[-C--:B------:R-:W-:Y:S02]  /*0aa0*/  ISETP.LT.AND P3, PT, R25, R16.reuse, PT ;  /* 0x000000101900720c */ /* 0x080fe40003f61270 */
[----:B------:R-:W-:-:S07]  /*0ab0*/  ISETP.LE.AND P4, PT, R9, R16, PT ;  /* 0x000000100900720c */ /* 0x000fce0003f83270 */
[----:B------:R-:W-:Y:S06]  /*0ac0*/  @P6 BRA P5, `(.L_x_71) ;  /* 0x0000000000686947 */ /* 0x000fec0002800000 */
        /* <DEDUP_REMOVED lines=8> */
[----:B--2---:R-:W-:-:S05]  /*0b50*/  IADD3 R25, R25, R10, RZ ;  /* 0x0000000a19197210 */ /* 0x004fca0007ffe0ff */
[----:B0-----:R-:W-:-:S06]  /*0b60*/  IMAD.WIDE R24, R25, 0x4, R16 ;  /* 0x0000000419187825 */ /* 0x001fcc00078e0210 */
[----:B------:R-:W2:Y:S01]  /*0b70*/  LDG.E R25, desc[UR4][R24.64] ;  /* 0x0000000418197981 */ /* 0x000ea2000c1e1900 */
[----:B------:R-:W-:Y:S01]  /*0b80*/  R2UR UR6, R14 ;  /* 0x000000000e0672ca */ /* 0x000fe200000e0000 */
[----:B------:R-:W-:Y:S01]  /*0b90*/  ULDC.64 UR4, c[0x0][0x210] ;  /* 0x0000840000047ab9 */ /* 0x000fe20000000a00 */
[----:B------:R-:W-:Y:S02]  /*0ba0*/  R2UR UR7, R15 ;  /* 0x000000000f0772ca */ /* 0x000fe400000e0000 */
[----:B--2---:R-:W-:-:S04]  /*0bb0*/  IADD3 R17, P5, R4, R25, RZ ;  /* 0x0000001904117210 */ /* 0x004fc80007fbe0ff */
[----:B------:R-:W-:Y:S02]  /*0bc0*/  LEA.HI.X.SX32 R22, R25, R7, 0x1, P5 ;  /* 0x0000000719167211 */ /* 0x000fe400028f0eff */
[----:B------:R-:W-:Y:S01]  /*0bd0*/  LEA R16, P5, R17, UR4, 0x2 ;  /* 0x0000000411107c11 */ /* 0x000fe2000f8a10ff */
[----:B------:R-:W-:-:S03]  /*0be0*/  ULDC UR4, c[0x0][0x254] ;  /* 0x0000950000047ab9 */ /* 0x000fc60000000800 */
[----:B------:R-:W-:-:S05]  /*0bf0*/  LEA.HI.X R17, R17, UR5, R22, 0x2, P5 ;  /* 0x0000000511117c11 */ /* 0x000fca000a8f1416 */
[----:B------:R-:W2:Y:S04]  /*0c00*/  LDG.E R16, desc[UR6][R16.64] ;  /* 0x0000000610107981 */ /* 0x000ea8000c1e1900 */
[----:B------:R0:W-:Y:S01]  /*0c10*/  STS [R18+0x4], R25 ;  /* 0x0000041912007388 */ /* 0x0001e20000000800 */
[----:B--2---:R-:W-:-:S13]  /*0c20*/  FSETP.GT.FTZ.AND P5, PT, R16, RZ, PT ;  /* 0x000000ff1000720b */ /* 0x004fda0003fb4000 */
[----:B------:R-:W1:Y:S01]  /*0c30*/  @P5 MUFU.RCP R29, UR4 ;  /* 0x00000004001d5d08 */ /* 0x000e620008001000 */
[C---:B------:R-:W-:Y:S01]  /*0c40*/  @!P5 FMUL.FTZ R27, R16.reuse, UR4 ;  /* 0x00000004101bdc20 */ /* 0x040fe20008410000 */
[----:B-1----:R-:W-:-:S05]  /*0c50*/  @P5 FMUL.FTZ R27, R16, R29 ;  /* 0x0000001d101b5220 */ /* 0x002fca0000410000 */
[----:B------:R0:W-:Y:S02]  /*0c60*/  STS [R12+0x4], R27 ;  /* 0x0000041b0c007388 */ /* 0x0001e40000000800 */
.L_x_71:
[----:B------:R-:W-:Y:S05]  /*0c70*/  BSYNC B0 ;  /* 0x0000000000007941 */ /* 0x000fea0003800000 */
.L_x_70:
[----:B------:R-:W-:Y:S01]  /*0c80*/  ISETP.NE.AND P5, PT, R20, RZ, PT ;  /* 0x000000ff1400720c */ /* 0x000fe20003fa5270 */
[----:B------:R-:W-:-:S12]  /*0c90*/  BSSY B0, `(.L_x_72) ;  /* 0x000001c000007945 */ /* 0x000fd80003800000 */
[----:B------:R-:W-:Y:S05]  /*0ca0*/  @P5 BRA P4, `(.L_x_73) ;  /* 0x0000000000685947 */ /* 0x000fea0002000000 */
[----:B------:R-:W1:Y:S01]  /*0cb0*/  LDC.64 R16, c[0x0][0x240] ;  /* 0x00009000ff107b82 */ /* 0x000e620000000a00 */
[----:B0-----:R-:W-:Y:S01]  /*0cc0*/  IMAD.IADD R25, R21, 0x1, R0 ;  /* 0x0000000115197824 */ /* 0x001fe200078e0200 */
[----:B------:R-:W-:Y:S02]  /*0cd0*/  R2UR UR4, R14 ;  /* 0x000000000e0472ca */ /* 0x000fe400000e0000 */
[----:B------:R-:W-:Y:S01]  /*0ce0*/  R2UR UR5, R15 ;  /* 0x000000000f0572ca */ /* 0x000fe200000e0000 */
[----:B------:R-:W-:-:S04]  /*0cf0*/  IMAD.IADD R27, R10, 0x1, R25 ;  /* 0x000000010a1b7824 */ /* 0x000fc800078e0219 */
[----:B-1----:R-:W-:Y:S02]  /*0d00*/  IMAD.WIDE R26, R27, 0x4, R16 ;  /* 0x000000041b1a7825 */ /* 0x002fe400078e0210 */
        /* <DEDUP_REMOVED lines=14> */
[----:B------:R1:W-:Y:S01]  /*0df0*/  STS [R18], R25 ;  /* 0x0000001912007388 */ /* 0x0003e20000000800 */
[----:B--2---:R-:W-:-:S13]  /*0e00*/  FSETP.GT.FTZ.AND P4, PT, R16, RZ, PT ;  /* 0x000000ff1000720b */ /* 0x004fda0003f94000 */
[----:B------:R-:W0:Y:S01]  /*0e10*/  @P4 MUFU.RCP R29, UR4 ;  /* 0x00000004001d4d08 */ /* 0x000e220008001000 */
[C---:B------:R-:W-:Y:S01]  /*0e20*/  @!P4 FMUL.FTZ R27, R16.reuse, UR4 ;  /* 0x00000004101bcc20 */ /* 0x040fe20008410000 */
[----:B0-----:R-:W-:-:S05]  /*0e30*/  @P4 FMUL.FTZ R27, R16, R29 ;  /* 0x0000001d101b4220 */ /* 0x001fca0000410000 */
[----:B------:R1:W-:Y:S02]  /*0e40*/  STS [R12], R27 ;  /* 0x0000001b0c007388 */ /* 0x0003e40000000800 */
.L_x_73:
[----:B------:R-:W-:Y:S05]  /*0e50*/  BSYNC B0 ;  /* 0x0000000000007941 */ /* 0x000fea0003800000 */
.L_x_72:
[----:B------:R-:W-:Y:S04]  /*0e60*/  BSSY B0, `(.L_x_74) ;  /* 0x000001c000007945 */ /* 0x000fe80003800000 */
[----:B------:R-:W-:Y:S05]  /*0e70*/  @P0 BRA P1, `(.L_x_75) ;  /* 0x0000000000680947 */ /* 0x000fea0000800000 */
[----:B------:R-:W2:Y:S01]  /*0e80*/  LDC.64 R16, c[0x0][0x240] ;  /* 0x00009000ff107b82 */ /* 0x000ea20000000a00 */
[----:B01----:R-:W-:Y:S01]  /*0e90*/  IMAD.IADD R25, R23, 0x1, R0 ;  /* 0x0000000117197824 */ /* 0x003fe200078e0200 */
[----:B------:R-:W-:Y:S02]  /*0ea0*/  R2UR UR4, R14 ;  /* 0x000000000e0472ca */ /* 0x000fe400000e0000 */
[----:B------:R-:W-:Y:S01]  /*0eb0*/  R2UR UR5, R15 ;  /* 0x000000000f0572ca */ /* 0x000fe200000e0000 */
[----:B------:R-:W-:-:S04]  /*0ec0*/  IMAD.IADD R27, R10, 0x1, R25 ;  /* 0x000000010a1b7824 */ /* 0x000fc800078e0219 */
[----:B--2---:R-:W-:Y:S02]  /*0ed0*/  IMAD.WIDE R26, R27, 0x4, R16 ;  /* 0x000000041b1a7825 */ /* 0x004fe400078e0210 */
        /* <DEDUP_REMOVED lines=14> */
[----:B------:R3:W-:Y:S01]  /*0fc0*/  STS [R18+-0x4], R25 ;  /* 0xfffffc1912007388 */ /* 0x0007e20000000800 */
[----:B--2---:R-:W-:-:S13]  /*0fd0*/  FSETP.GT.FTZ.AND P0, PT, R16, RZ, PT ;  /* 0x000000ff1000720b */ /* 0x004fda0003f14000 */
[----:B------:R-:W0:Y:S01]  /*0fe0*/  @P0 MUFU.RCP R29, UR4 ;  /* 0x00000004001d0d08 */ /* 0x000e220008001000 */
[C---:B------:R-:W-:Y:S01]  /*0ff0*/  @!P0 FMUL.FTZ R27, R16.reuse, UR4 ;  /* 0x00000004101b8c20 */ /* 0x040fe20008410000 */
[----:B0-----:R-:W-:-:S05]  /*1000*/  @P0 FMUL.FTZ R27, R16, R29 ;  /* 0x0000001d101b0220 */ /* 0x001fca0000410000 */
[----:B------:R3:W-:Y:S02]  /*1010*/  STS [R12+-0x4], R27 ;  /* 0xfffffc1b0c007388 */ /* 0x0007e40000000800 */
.L_x_75:
[----:B------:R-:W-:Y:S05]  /*1020*/  BSYNC B0 ;  /* 0x0000000000007941 */ /* 0x000fea0003800000 */
.L_x_74:
[----:B------:R-:W-:Y:S04]  /*1030*/  BSSY B0, `(.L_x_76) ;  /* 0x000001c000007945 */ /* 0x000fe80003800000 */
[----:B------:R-:W-:Y:S05]  /*1040*/  @P2 BRA P3, `(.L_x_77) ;  /* 0x0000000000682947 */ /* 0x000fea0001800000 */
[----:B------:R-:W2:Y:S01]  /*1050*/  LDC.64 R16, c[0x0][0x240] ;  /* 0x00009000ff107b82 */ /* 0x000ea20000000a00 */
[----:B01-3--:R-:W-:Y:S01]  /*1060*/  IMAD.IADD R25, R19, 0x1, R0 ;  /* 0x0000000113197824 */ /* 0x00bfe200078e0200 */
        /* <DEDUP_REMOVED lines=24> */
.L_x_77:
[----:B------:R-:W-:Y:S05]  /*11f0*/  BSYNC B0 ;  /* 0x0000000000007941 */ /* 0x000fea0003800000 */
.L_x_76:
[C---:B------:R-:W-:Y:S01]  /*1200*/  ISETP.GT.AND P0, PT, R9.reuse, 0x3, PT ;  /* 0x000000030900780c */ /* 0x040fe20003f04270 */
[----:B------:R-:W-:Y:S02]  /*1210*/  VIADD R9, R9, 0xfffffffc ;  /* 0xfffffffc09097836 */ /* 0x000fe40000000000 */
[----:B------:R-:W-:Y:S02]  /*1220*/  IMAD R0, R11, -0x4, R0 ;  /* 0xfffffffc0b007824 */ /* 0x000fe400078e0200 */
[----:B01-34-:R-:W-:-:S08]  /*1230*/  VIADD R12, R12, 0xfffffff0 ;  /* 0xfffffff00c0c7836 */ /* 0x01bfd00000000000 */
[----:B------:R-:W-:Y:S05]  /*1240*/  @P0 BRA `(.L_x_78) ;  /* 0xfffffff400dc0947 */ /* 0x000fea000383ffff */
.L_x_65:
        /* <DEDUP_REMOVED lines=9> */
.L_x_81:
        /* <DEDUP_REMOVED lines=12> */
[----:B0-----:R-:W-:-:S04]  /*13a0*/  LEA R10, P0, R11, UR6, 0x2 ;  /* 0x000000060b0a7c11 */ /* 0x001fc8000f8010ff */
[----:B------:R-:W-:-:S05]  /*13b0*/  LEA.HI.X R11, R11, UR7, R12, 0x2, P0 ;  /* 0x000000070b0b7c11 */ /* 0x000fca00080f140c */
[----:B--2---:R1:W-:Y:S04]  /*13c0*/  STG.E desc[UR10][R10.64], R5 ;  /* 0x000000050a007986 */ /* 0x0043e8000c10190a */
.L_x_80:
[----:B------:R-:W-:Y:S05]  /*13d0*/  BSYNC B0 ;  /* 0x0000000000007941 */ /* 0x000fea0003800000 */
.L_x_79:
[----:B------:R-:W-:-:S05]  /*13e0*/  VIADD R3, R3, UR4 ;  /* 0x0000000403037c36 */ /* 0x000fca0008000000 */
[----:B------:R-:W-:-:S13]  /*13f0*/  ISETP.GE.AND P0, PT, R3, UR8, PT ;  /* 0x0000000803007c0c */ /* 0x000fda000bf06270 */
[----:B------:R-:W-:Y:S05]  /*1400*/  @!P0 BRA `(.L_x_81) ;  /* 0xfffffffc00b48947 */ /* 0x000fea000383ffff */
[----:B------:R-:W-:Y:S05]  /*1410*/  EXIT ;  /* 0x000000000000794d */ /* 0x000fea0003800000 */
.L_x_82:
        /* <DEDUP_REMOVED lines=14> */
.L_x_103:


//--------------------- .text._ZN17fastertransformer20add_bias_temperatureIfEEvPT_PKS1_iiiif --------------------------
	.section	.text._ZN17fastertransformer20add_bias_temperatureIfEEvPT_PKS1_iiiif,"ax",@progbits
	.align	128
        .global         _ZN17fastertransformer20add_bias_temperatureIfEEvPT_PKS1_iiiif
        .type           _ZN17fastertransformer20add_bias_temperatureIfEEvPT_PKS1_iiiif,@function
        .size           _ZN17fastertransformer20add_bias_temperatureIfEEvPT_PKS1_iiiif,(.L_x_104 - _ZN17fastertransformer20add_bias_temperatureIfEEvPT_PKS1_iiiif)
        .other          _ZN17fastertransformer20add_bias_temperatureIfEEvPT_PKS1_iiiif,@"STO_CUDA_ENTRY STV_DEFAULT"
_ZN17fastertransformer20add_bias_temperatureIfEEvPT_PKS1_iiiif:
.text._ZN17fastertransformer20add_bias_temperatureIfEEvPT_PKS1_iiiif:
        /* <DEDUP_REMOVED lines=23> */
[----:B0-----:R-:W-:-:S04]  /*0170*/  FADD.FTZ R2, R2, 9.9999999747524270788e-07 ;  /* 0x358637bd02027421 */ /* 0x001fc80000010000 */
[----:B------:R0:W1:Y:S03]  /*0180*/  MUFU.RCP R9, R2 ;  /* 0x0000000200097308 */ /* 0x0000660000001000 */
[----:B------:R-:W-:Y:S05]  /*0190*/  @!P0 BRA `(.L_x_83) ;  /* 0x0000000000588947 */ /* 0x000fea0003800000 */
[----:B------:R-:W-:Y:S01]  /*01a0*/  BSSY B0, `(.L_x_84) ;  /* 0x0000014000007945 */ /* 0x000fe20003800000 */
.L_x_85:
[C---:B------:R-:W-:Y:S02]  /*01b0*/  ISETP.GE.AND P0, PT, R0.reuse, UR9, PT ;  /* 0x0000000900007c0c */ /* 0x040fe4000bf06270 */
[----:B------:R-:W-:Y:S02]  /*01c0*/  SHF.R.S32.HI R7, RZ, 0x1f, R0 ;  /* 0x0000001fff077819 */ /* 0x000fe40000011400 */
[----:B------:R-:W-:-:S04]  /*01d0*/  IADD3 R3, P1, R0, UR4, RZ ;  /* 0x0000000400037c10 */ /* 0x000fc8000ff3e0ff */
[----:B------:R-:W-:Y:S02]  /*01e0*/  IADD3.X R6, R7, UR8, RZ, P1, !PT ;  /* 0x0000000807067c10 */ /* 0x000fe40008ffe4ff */
[----:B------:R-:W-:-:S03]  /*01f0*/  LEA R4, P1, R3, UR10, 0x2 ;  /* 0x0000000a03047c11 */ /* 0x000fc6000f8210ff */
[----:B------:R-:W0:Y:S01]  /*0200*/  @!P0 LDC.64 R12, c[0x0][0x218] ;  /* 0x00008600ff0c8b82 */ /* 0x000e220000000a00 */
[----:B------:R-:W-:Y:S01]  /*0210*/  LEA.HI.X R5, R3, UR11, R6, 0x2, P1 ;  /* 0x0000000b03057c11 */ /* 0x000fe200088f1406 */
[----:B------:R-:W-:-:S05]  /*0220*/  @P0 IMAD.MOV.U32 R11, RZ, RZ, -0x800001 ;  /* 0xff7fffffff0b0424 */ /* 0x000fca00078e00ff */
[----:B------:R2:W-:Y:S01]  /*0230*/  @P0 STG.E desc[UR6][R4.64], R11 ;  /* 0x0000000b04000986 */ /* 0x0005e2000c101906 */
[----:B0-----:R-:W-:-:S04]  /*0240*/  @!P0 LEA R2, P2, R0, R12, 0x2 ;  /* 0x0000000c00028211 */ /* 0x001fc800078410ff */
[C---:B------:R-:W-:Y:S02]  /*0250*/  @!P0 LEA.HI.X R3, R0.reuse, R13, R7, 0x2, P2 ;  /* 0x0000000d00038211 */ /* 0x040fe400010f1407 */
[----:B------:R-:W3:Y:S04]  /*0260*/  @!P0 LDG.E R7, desc[UR6][R4.64] ;  /* 0x0000000604078981 */ /* 0x000ee8000c1e1900 */
[----:B------:R-:W3:Y:S01]  /*0270*/  @!P0 LDG.E R2, desc[UR6][R2.64] ;  /* 0x0000000602028981 */ /* 0x000ee2000c1e1900 */
[----:B------:R-:W-:Y:S02]  /*0280*/  VIADD R0, R0, UR5 ;  /* 0x0000000500007c36 */ /* 0x000fe40008000000 */
[----:B---3--:R-:W-:-:S04]  /*0290*/  @!P0 FADD.FTZ R6, R2, R7 ;  /* 0x0000000702068221 */ /* 0x008fc80000010000 */
[----:B-1----:R-:W-:-:S05]  /*02a0*/  @!P0 FMUL.FTZ R7, R6, R9 ;  /* 0x0000000906078220 */ /* 0x002fca0000410000 */
[----:B------:R2:W-:Y:S01]  /*02b0*/  @!P0 STG.E desc[UR6][R4.64], R7 ;  /* 0x0000000704008986 */ /* 0x0005e2000c101906 */
[----:B------:R-:W-:-:S13]  /*02c0*/  ISETP.GE.AND P0, PT, R0, UR12, PT ;  /* 0x0000000c00007c0c */ /* 0x000fda000bf06270 */
[----:B--2---:R-:W-:Y:S05]  /*02d0*/  @!P0 BRA `(.L_x_85) ;  /* 0xfffffffc00b48947 */ /* 0x004fea000383ffff */
[----:B------:R-:W-:Y:S05]  /*02e0*/  BSYNC B0 ;  /* 0x0000000000007941 */ /* 0x000fea0003800000 */
.L_x_84:
[----:B------:R-:W-:Y:S05]  /*02f0*/  EXIT ;  /* 0x000000000000794d */ /* 0x000fea0003800000 */
.L_x_83:
[----:B------:R-:W-:Y:S01]  /*0300*/  BSSY B0, `(.L_x_86) ;  /* 0x0000011000007945 */ /* 0x000fe20003800000 */
.L_x_89:
[C---:B------:R-:W-:Y:S01]  /*0310*/  IADD3 R3, P0, R0.reuse, UR4, RZ ;  /* 0x0000000400037c10 */ /* 0x040fe2000ff1e0ff */
[----:B------:R-:W-:Y:S01]  /*0320*/  BSSY B1, `(.L_x_87) ;  /* 0x000000a000017945 */ /* 0x000fe20003800000 */
[----:B------:R-:W-:Y:S02]  /*0330*/  IMAD.MOV.U32 R5, RZ, RZ, -0x800001 ;  /* 0xff7fffffff057424 */ /* 0x000fe400078e00ff */
[C---:B------:R-:W-:Y:S02]  /*0340*/  LEA.HI.X.SX32 R4, R0.reuse, UR8, 0x1, P0 ;  /* 0x0000000800047c11 */ /* 0x040fe400080f0eff */
[----:B------:R-:W-:Y:S02]  /*0350*/  ISETP.GE.AND P0, PT, R0, UR16, PT ;  /* 0x0000001000007c0c */ /* 0x000fe4000bf06270 */
[----:B0-----:R-:W-:-:S04]  /*0360*/  LEA R2, P1, R3, UR14, 0x2 ;  /* 0x0000000e03027c11 */ /* 0x001fc8000f8210ff */
[----:B------:R-:W-:-:S07]  /*0370*/  LEA.HI.X R3, R3, UR15, R4, 0x2, P1 ;  /* 0x0000000f03037c11 */ /* 0x000fce00088f1404 */
[----:B------:R-:W-:Y:S05]  /*0380*/  @P0 BRA `(.L_x_88) ;  /* 0x00000000000c0947 */ /* 0x000fea0003800000 */
[----:B------:R-:W2:Y:S02]  /*0390*/  LDG.E R4, desc[UR6][R2.64] ;  /* 0x0000000602047981 */ /* 0x000ea4000c1e1900 */
[----:B--2---:R-:W-:-:S04]  /*03a0*/  FADD.FTZ R4, RZ, R4 ;  /* 0x00000004ff047221 */ /* 0x004fc80000010000 */
[----:B-1----:R-:W-:-:S07]  /*03b0*/  FMUL.FTZ R5, R4, R9 ;  /* 0x0000000904057220 */ /* 0x002fce0000410000 */
.L_x_88:
[----:B------:R-:W-:Y:S05]  /*03c0*/  BSYNC B1 ;  /* 0x0000000000017941 */ /* 0x000fea0003800000 */
.L_x_87:
[----:B------:R2:W-:Y:S01]  /*03d0*/  STG.E desc[UR6][R2.64], R5 ;  /* 0x0000000502007986 */ /* 0x0005e2000c101906 */
[----:B------:R-:W-:-:S05]  /*03e0*/  VIADD R0, R0, UR5 ;  /* 0x0000000500007c36 */ /* 0x000fca0008000000 */
[----:B------:R-:W-:-:S13]  /*03f0*/  ISETP.GE.AND P0, PT, R0, UR17, PT ;  /* 0x0000001100007c0c */ /* 0x000fda000bf06270 */
[----:B--2---:R-:W-:Y:S05]  /*0400*/  @!P0 BRA `(.L_x_89) ;  /* 0xfffffffc00c08947 */ /* 0x004fea000383ffff */
[----:B------:R-:W-:Y:S05]  /*0410*/  BSYNC B0 ;  /* 0x0000000000007941 */ /* 0x000fea0003800000 */
.L_x_86:
[----:B------:R-:W-:Y:S05]  /*0420*/  EXIT ;  /* 0x000000000000794d */ /* 0x000fea0003800000 */
.L_x_90:
        /* <DEDUP_REMOVED lines=13> */
.L_x_104:


//--------------------- .text._ZN17fastertransformer20add_bias_temperatureI7__half2EEvPT_PKS2_iiiif --------------------------
	.section	.text._ZN17fastertransformer20add_bias_temperatureI7__half2EEvPT_PKS2_iiiif,"ax",@progbits
	.align	128
        .global         _ZN17fastertransformer20add_bias_temperatureI7__half2EEvPT_PKS2_iiiif
        .type           _ZN17fastertransformer20add_bias_temperatureI7__half2EEvPT_PKS2_iiiif,@function
        .size           _ZN17fastertransformer20add_bias_temperatureI7__half2EEvPT_PKS2_iiiif,(.L_x_105 - _ZN17fastertransformer20add_bias_temperatureI7__half2EEvPT_PKS2_iiiif)
        .other          _ZN17fastertransformer20add_bias_temperatureI7__half2EEvPT_PKS2_iiiif,@"STO_CUDA_ENTRY STV_DEFAULT"
_ZN17fastertransformer20add_bias_temperatureI7__half2EEvPT_PKS2_iiiif:
.text._ZN17fastertransformer20add_bias_temperatureI7__half2EEvPT_PKS2_iiiif:
[----:B------:R-:W0:Y:S08]  /*0000*/  LDC R1, c[0x0][0x28] ;  /* 0x00000a00ff017b82 */ /* 0x000e300000000800 */
[----:B------:R-:W1:Y:S01]  /*0010*/  LDC R0, c[0x0][0x228] ;  /* 0x00008a00ff007b82 */ /* 0x000e620000000800 */
[----:B------:R-:W-:Y:S01]  /*0020*/  ULDC.64 UR36, c[0x0][0x210] ;  /* 0x0000840000247ab9 */ /* 0x000fe20000000a00 */
[----:B------:R-:W-:Y:S01]  /*0030*/  ULDC.64 UR38, c[0x0][0x210] ;  /* 0x0000840000267ab9 */ /* 0x000fe20000000a00 */
[----:B-1----:R-:W-:-:S04]  /*0040*/  LOP3.LUT R0, R0, 0x1, RZ, 0xc0, !PT ;  /* 0x0000000100007812 */ /* 0x002fc800078ec0ff */
[----:B------:R-:W-:-:S13]  /*0050*/  ISETP.NE.U32.AND P0, PT, R0, 0x1, PT ;  /* 0x000000010000780c */ /* 0x000fda0003f05070 */
[----:B0-----:R-:W-:Y:S05]  /*0060*/  @P0 BRA `(.L_x_91) ;  /* 0x0000000000400947 */ /* 0x001fea0003800000 */
[----:B------:R-:W-:Y:S01]  /*0070*/  MOV R0, 0xd8 ;  /* 0x000000d800007802 */ /* 0x000fe20000000f00 */
[----:B------:R-:W-:Y:S01]  /*0080*/  ULDC.64 UR4, c[0x4][0xb8] ;  /* 0x01002e0000047ab9 */ /* 0x000fe20000000a00 */
[----:B------:R-:W-:Y:S01]  /*0090*/  ULDC.64 UR6, c[0x4][0x40] ;  /* 0x0100100000067ab9 */ /* 0x000fe20000000a00 */
[----:B------:R-:W-:Y:S01]  /*00a0*/  IMAD.U32 R4, RZ, RZ, UR4 ;  /* 0x00000004ff047e24 */ /* 0x000fe2000f8e00ff */
[----:B------:R0:W1:Y:S01]  /*00b0*/  LDC.64 R2, c[0x4][R0] ;  /* 0x0100000000027b82 */ /* 0x0000620000000a00 */
        /* <DEDUP_REMOVED lines=8> */
[----:B0-----:R-:W-:-:S07]  /*0140*/  IMAD.MOV.U32 R13, RZ, RZ, RZ ;  /* 0x000000ffff0d7224 */ /* 0x001fce00078e00ff */
[----:B------:R-:W-:-:S07]  /*0150*/  LEPC R20, `(.L_x_91) ;  /* 0x000000001014794e */ /* 0x000fce0000000000 */
[----:B-1----:R-:W-:Y:S05]  /*0160*/  CALL.ABS.NOINC R2 ;  /* 0x0000000002007343 */ /* 0x002fea0003c00000 */
.L_x_91:
[----:B------:R-:W0:Y:S02]  /*0170*/  LDC R0, c[0x0][0x22c] ;  /* 0x00008b00ff007b82 */ /* 0x000e240000000800 */
[----:B0-----:R-:W-:-:S04]  /*0180*/  LOP3.LUT R0, R0, 0x1, RZ, 0xc0, !PT ;  /* 0x0000000100007812 */ /* 0x001fc800078ec0ff */
[----:B------:R-:W-:-:S13]  /*0190*/  ISETP.NE.U32.AND P0, PT, R0, 0x1, PT ;  /* 0x000000010000780c */ /* 0x000fda0003f05070 */
[----:B------:R-:W-:Y:S05]  /*01a0*/  @P0 BRA `(.L_x_92) ;  /* 0x0000000000400947 */ /* 0x000fea0003800000 */
        /* <DEDUP_REMOVED lines=16> */
.L_x_92:
[----:B------:R-:W0:Y:S01]  /*02b0*/  S2R R9, SR_TID.X ;  /* 0x0000000000097919 */ /* 0x000e220000002100 */
[----:B------:R-:W1:Y:S08]  /*02c0*/  LDC R5, c[0x0][0x22c] ;  /* 0x00008b00ff057b82 */ /* 0x000e700000000800 */
[----:B------:R-:W0:Y:S08]  /*02d0*/  S2UR UR4, SR_CTAID.X ;  /* 0x00000000000479c3 */ /* 0x000e300000002500 */
[----:B------:R-:W0:Y:S01]  /*02e0*/  LDC R8, c[0x0][RZ] ;  /* 0x00000000ff087b82 */ /* 0x000e220000000800 */
[----:B-1----:R-:W-:-:S04]  /*02f0*/  LEA.HI R5, R5, R5, RZ, 0x1 ;  /* 0x0000000505057211 */ /* 0x002fc800078f08ff */
[----:B------:R-:W-:Y:S01]  /*0300*/  SHF.R.S32.HI R5, RZ, 0x1, R5 ;  /* 0x00000001ff057819 */ /* 0x000fe20000011405 */
[----:B0-----:R-:W-:-:S05]  /*0310*/  IMAD R9, R8, UR4, R9 ;  /* 0x0000000408097c24 */ /* 0x001fca000f8e0209 */
[----:B------:R-:W-:-:S13]  /*0320*/  ISETP.GE.AND P0, PT, R9, R5, PT ;  /* 0x000000050900720c */ /* 0x000fda0003f06270 */
[----:B------:R-:W-:Y:S05]  /*0330*/  @P0 EXIT ;  /* 0x000000000000094d */ /* 0x000fea0003800000 */
[----:B------:R-:W0:Y:S01]  /*0340*/  LDC R7, c[0x0][0x230] ;  /* 0x00008c00ff077b82 */ /* 0x000e220000000800 */
[----:B------:R-:W-:Y:S02]  /*0350*/  ULDC.64 UR6, c[0x0][0x218] ;  /* 0x0000860000067ab9 */ /* 0x000fe40000000a00 */
[----:B------:R-:W-:-:S04]  /*0360*/  ISETP.NE.U32.AND P0, PT, RZ, UR6, PT ;  /* 0x00000006ff007c0c */ /* 0x000fc8000bf05070 */
[----:B------:R-:W-:Y:S01]  /*0370*/  ISETP.NE.AND.EX P0, PT, RZ, UR7, PT, P0 ;  /* 0x00000007ff007c0c */ /* 0x000fe2000bf05300 */
[----:B------:R-:W1:Y:S08]  /*0380*/  S2UR UR4, SR_CTAID.Y ;  /* 0x00000000000479c3 */ /* 0x000e700000002600 */
[----:B------:R-:W2:Y:S01]  /*0390*/  LDC R6, c[0x0][0x228] ;  /* 0x00008a00ff067b82 */ /* 0x000ea20000000800 */
[----:B0-----:R-:W-:-:S07]  /*03a0*/  FADD.FTZ R7, R7, 9.9999999747524270788e-07 ;  /* 0x358637bd07077421 */ /* 0x001fce0000010000 */
[----:B------:R-:W0:Y:S01]  /*03b0*/  LDC.64 R2, c[0x0][0x208] ;  /* 0x00008200ff027b82 */ /* 0x000e220000000a00 */
[----:B------:R3:W4:Y:S01]  /*03c0*/  MUFU.RCP R4, R7 ;  /* 0x0000000700047308 */ /* 0x0007220000001000 */
[----:B-1----:R-:W-:Y:S01]  /*03d0*/  IMAD R0, R5, UR4, RZ ;  /* 0x0000000405007c24 */ /* 0x002fe2000f8e02ff */
[----:B------:R-:W-:Y:S02]  /*03e0*/  ULDC UR4, c[0x0][0xc] ;  /* 0x0000030000047ab9 */ /* 0x000fe40000000800 */
[----:B------:R-:W-:Y:S02]  /*03f0*/  IMAD R8, R8, UR4, RZ ;  /* 0x0000000408087c24 */ /* 0x000fe4000f8e02ff */
[----:B---3--:R-:W-:Y:S02]  /*0400*/  SHF.R.S32.HI R7, RZ, 0x1f, R0 ;  /* 0x0000001fff077819 */ /* 0x008fe40000011400 */
[----:B--2---:R-:W-:-:S04]  /*0410*/  LEA.HI R6, R6, R6, RZ, 0x1 ;  /* 0x0000000606067211 */ /* 0x004fc800078f08ff */
[----:B------:R-:W-:Y:S02]  /*0420*/  SHF.R.S32.HI R6, RZ, 0x1, R6 ;  /* 0x00000001ff067819 */ /* 0x000fe40000011406 */
[----:B----4-:R-:W-:Y:S01]  /*0430*/  F2FP.F16.F32.PACK_AB R4, RZ, R4 ;  /* 0x00000004ff04723e */ /* 0x010fe200000000ff */
[----:B------:R-:W-:Y:S06]  /*0440*/  @!P0 BRA `(.L_x_93) ;  /* 0x0000000000bc8947 */ /* 0x000fec0003800000 */
[----:B------:R-:W-:-:S04]  /*0450*/  IABS R12, R5 ;  /* 0x00000005000c7213 */ /* 0x000fc80000000000 */
[----:B------:R-:W1:Y:S08]  /*0460*/  I2F.RP R14, R12 ;  /* 0x0000000c000e7306 */ /* 0x000e700000209400 */
[----:B-1----:R-:W1:Y:S02]  /*0470*/  MUFU.RCP R14, R14 ;  /* 0x0000000e000e7308 */ /* 0x002e640000001000 */
[----:B-1----:R-:W-:-:S06]  /*0480*/  VIADD R10, R14, 0xffffffe ;  /* 0x0ffffffe0e0a7836 */ /* 0x002fcc0000000000 */
[----:B------:R1:W2:Y:S02]  /*0490*/  F2I.FTZ.U32.TRUNC.NTZ R11, R10 ;  /* 0x0000000a000b7305 */ /* 0x0002a4000021f000 */
[----:B-1----:R-:W-:Y:S02]  /*04a0*/  IMAD.MOV.U32 R10, RZ, RZ, RZ ;  /* 0x000000ffff0a7224 */ /* 0x002fe400078e00ff */
[----:B--2---:R-:W-:-:S04]  /*04b0*/  IMAD.MOV R13, RZ, RZ, -R11 ;  /* 0x000000ffff0d7224 */ /* 0x004fc800078e0a0b */
[----:B------:R-:W-:-:S04]  /*04c0*/  IMAD R13, R13, R12, RZ ;  /* 0x0000000c0d0d7224 */ /* 0x000fc800078e02ff */
[----:B------:R-:W-:-:S07]  /*04d0*/  IMAD.HI.U32 R13, R11, R13, R10 ;  /* 0x0000000d0b0d7227 */ /* 0x000fce00078e000a */
.L_x_94:
[----:B-1----:R-:W-:Y:S02]  /*04e0*/  IABS R10, R5 ;  /* 0x00000005000a7213 */ /* 0x002fe40000000000 */
[----:B------:R-:W-:Y:S02]  /*04f0*/  IABS R11, R9 ;  /* 0x00000009000b7213 */ /* 0x000fe40000000000 */
[----:B------:R-:W-:Y:S01]  /*0500*/  ISETP.GE.AND P2, PT, R9, RZ, PT ;  /* 0x000000ff0900720c */ /* 0x000fe20003f46270 */
[----:B------:R-:W-:Y:S02]  /*0510*/  IMAD.MOV R14, RZ, RZ, -R10 ;  /* 0x000000ffff0e7224 */ /* 0x000fe400078e0a0a */
[----:B------:R-:W-:-:S04]  /*0520*/  IMAD.HI.U32 R10, R13, R11, RZ ;  /* 0x0000000b0d0a7227 */ /* 0x000fc800078e00ff */
[----:B------:R-:W-:Y:S01]  /*0530*/  IMAD R11, R10, R14, R11 ;  /* 0x0000000e0a0b7224 */ /* 0x000fe200078e020b */
[----:B------:R-:W-:-:S04]  /*0540*/  IABS R10, R5 ;  /* 0x00000005000a7213 */ /* 0x000fc80000000000 */
[----:B------:R-:W-:-:S13]  /*0550*/  ISETP.GT.U32.AND P0, PT, R12, R11, PT ;  /* 0x0000000b0c00720c */ /* 0x000fda0003f04070 */
[----:B------:R-:W-:Y:S01]  /*0560*/  @!P0 IMAD.IADD R11, R11, 0x1, -R10 ;  /* 0x000000010b0b8824 */ /* 0x000fe200078e0a0a */
[----:B------:R-:W-:-:S04]  /*0570*/  ISETP.NE.AND P0, PT, R5, RZ, PT ;  /* 0x000000ff0500720c */ /* 0x000fc80003f05270 */
[----:B------:R-:W-:-:S13]  /*0580*/  ISETP.GT.U32.AND P1, PT, R12, R11, PT ;  /* 0x0000000b0c00720c */ /* 0x000fda0003f24070 */
[----:B------:R-:W-:-:S04]  /*0590*/  @!P1 IMAD.IADD R11, R11, 0x1, -R10 ;  /* 0x000000010b0b9824 */ /* 0x000fc800078e0a0a */
[----:B------:R-:W-:Y:S01]  /*05a0*/  IMAD.MOV.U32 R17, RZ, RZ, R11 ;  /* 0x000000ffff117224 */ /* 0x000fe200078e000b */
[----:B------:R-:W-:-:S03]  /*05b0*/  IADD3 R11, P1, R0, R9, RZ ;  /* 0x00000009000b7210 */ /* 0x000fc60007f3e0ff */
[----:B------:R-:W-:Y:S01]  /*05c0*/  @!P2 IMAD.MOV R17, RZ, RZ, -R17 ;  /* 0x000000ffff11a224 */ /* 0x000fe200078e0a11 */
[----:B------:R-:W-:Y:S02]  /*05d0*/  @!P0 LOP3.LUT R17, RZ, R5, RZ, 0x33, !PT ;  /* 0x00000005ff118212 */ /* 0x000fe400078e33ff */
[----:B------:R-:W-:Y:S02]  /*05e0*/  LEA.HI.X.SX32 R16, R9, R7, 0x1, P1 ;  /* 0x0000000709107211 */ /* 0x000fe400008f0eff */
[----:B------:R-:W-:Y:S02]  /*05f0*/  ISETP.GE.AND P0, PT, R17, R6, PT ;  /* 0x000000061100720c */ /* 0x000fe40003f06270 */
[----:B------:R-:W-:-:S04]  /*0600*/  LEA R10, P1, R11, UR36, 0x2 ;  /* 0x000000240b0a7c11 */ /* 0x000fc8000f8210ff */
[----:B------:R-:W-:-:S07]  /*0610*/  LEA.HI.X R11, R11, UR37, R16, 0x2, P1 ;  /* 0x000000250b0b7c11 */ /* 0x000fce00088f1410 */
[----:B------:R-:W1:Y:S01]  /*0620*/  @!P0 LDC.64 R14, c[0x0][0x218] ;  /* 0x00008600ff0e8b82 */ /* 0x000e620000000a00 */
[C---:B0-----:R-:W-:Y:S02]  /*0630*/  @!P0 R2UR UR4, R2.reuse ;  /* 0x00000000020482ca */ /* 0x041fe400000e0000 */
[C---:B------:R-:W-:Y:S02]  /*0640*/  @!P0 R2UR UR5, R3.reuse ;  /* 0x00000000030582ca */ /* 0x040fe400000e0000 */
[----:B------:R-:W-:Y:S02]  /*0650*/  @!P0 R2UR UR6, R2 ;  /* 0x00000000020682ca */ /* 0x000fe400000e0000 */
[----:B------:R-:W-:-:S09]  /*0660*/  @!P0 R2UR UR7, R3 ;  /* 0x00000000030782ca */ /* 0x000fd200000e0000 */
[----:B------:R-:W2:Y:S01]  /*0670*/  @!P0 LDG.E.CONSTANT R16, desc[UR4][R10.64] ;  /* 0x000000040a108981 */ /* 0x000ea2000c1e9900 */
[----:B-1----:R-:W-:-:S06]  /*0680*/  @!P0 IMAD.WIDE R14, R17, 0x4, R14 ;  /* 0x00000004110e8825 */ /* 0x002fcc00078e020e */
[----:B------:R-:W2:Y:S01]  /*0690*/  @!P0 LDG.E R15, desc[UR6][R14.64] ;  /* 0x000000060e0f8981 */ /* 0x000ea2000c1e1900 */
[----:B------:R-:W-:Y:S01]  /*06a0*/  IMAD.IADD R9, R8, 0x1, R9 ;  /* 0x0000000108097824 */ /* 0x000fe200078e0209 */
[----:B------:R-:W-:Y:S01]  /*06b0*/  R2UR UR4, R2 ;  /* 0x00000000020472ca */ /* 0x000fe200000e0000 */
[----:B------:R-:W-:Y:S01]  /*06c0*/  IMAD.MOV.U32 R17, RZ, RZ, -0x4000401 ;  /* 0xfbfffbffff117424 */ /* 0x000fe200078e00ff */
[----:B------:R-:W-:Y:S01]  /*06d0*/  R2UR UR5, R3 ;  /* 0x00000000030572ca */ /* 0x000fe200000e0000 */
[----:B--2---:R-:W-:-:S10]  /*06e0*/  @!P0 HFMA2.MMA R15, R16, 1, 1, R15 ;  /* 0x3c003c00100f8835 */ /* 0x004fd4000000000f */
[----:B------:R-:W-:Y:S01]  /*06f0*/  @!P0 HMUL2 R17, R15, R4.H0_H0 ;  /* 0x200000040f118232 */ /* 0x000fe20000000000 */
[----:B------:R-:W-:-:S04]  /*0700*/  ISETP.GE.AND P0, PT, R9, R5, PT ;  /* 0x000000050900720c */ /* 0x000fc80003f06270 */
[----:B------:R1:W-:Y:S09]  /*0710*/  STG.E desc[UR4][R10.64], R17 ;  /* 0x000000110a007986 */ /* 0x0003f2000c101904 */
[----:B------:R-:W-:Y:S05]  /*0720*/  @!P0 BRA `(.L_x_94) ;  /* 0xfffffffc006c8947 */ /* 0x000fea000383ffff */
[----:B------:R-:W-:Y:S05]  /*0730*/  EXIT ;  /* 0x000000000000794d */ /* 0x000fea0003800000 */
.L_x_93:
        /* <DEDUP_REMOVED lines=9> */
.L_x_95:
[----:B-1----:R-:W-:Y:S02]  /*07d0*/  IABS R10, R5 ;  /* 0x00000005000a7213 */ /* 0x002fe40000000000 */
[----:B------:R-:W-:Y:S02]  /*07e0*/  IABS R11, R9 ;  /* 0x00000009000b7213 */ /* 0x000fe40000000000 */
[----:B------:R-:W-:Y:S01]  /*07f0*/  ISETP.GE.AND P1, PT, R9, RZ, PT ;  /* 0x000000ff0900720c */ /* 0x000fe20003f26270 */
[----:B------:R-:W-:Y:S01]  /*0800*/  IMAD.MOV R13, RZ, RZ, -R10 ;  /* 0x000000ffff0d7224 */ /* 0x000fe200078e0a0a */
[----:B------:R-:W-:Y:S01]  /*0810*/  ISETP.NE.AND P2, PT, R5, RZ, PT ;  /* 0x000000ff0500720c */ /* 0x000fe20003f45270 */
[----:B------:R-:W-:-:S04]  /*0820*/  IMAD.HI.U32 R10, R16, R11, RZ ;  /* 0x0000000b100a7227 */ /* 0x000fc800078e00ff */
[----:B------:R-:W-:Y:S01]  /*0830*/  IMAD R11, R10, R13, R11 ;  /* 0x0000000d0a0b7224 */ /* 0x000fe200078e020b */
[----:B------:R-:W-:-:S04]  /*0840*/  IABS R10, R5 ;  /* 0x00000005000a7213 */ /* 0x000fc80000000000 */
[----:B------:R-:W-:-:S13]  /*0850*/  ISETP.GT.U32.AND P0, PT, R12, R11, PT ;  /* 0x0000000b0c00720c */ /* 0x000fda0003f04070 */
[----:B------:R-:W-:-:S05]  /*0860*/  @!P0 IMAD.IADD R11, R11, 0x1, -R10 ;  /* 0x000000010b0b8824 */ /* 0x000fca00078e0a0a */
[----:B------:R-:W-:-:S13]  /*0870*/  ISETP.GT.U32.AND P0, PT, R12, R11, PT ;  /* 0x0000000b0c00720c */ /* 0x000fda0003f04070 */
[----:B------:R-:W-:-:S04]  /*0880*/  @!P0 IMAD.IADD R11, R11, 0x1, -R10 ;  /* 0x000000010b0b8824 */ /* 0x000fc800078e0a0a */
[----:B------:R-:W-:Y:S01]  /*0890*/  @!P1 IMAD.MOV R11, RZ, RZ, -R11 ;  /* 0x000000ffff0b9224 */ /* 0x000fe200078e0a0b */
[----:B------:R-:W-:-:S04]  /*08a0*/  @!P2 LOP3.LUT R11, RZ, R5, RZ, 0x33, !PT ;  /* 0x00000005ff0ba212 */ /* 0x000fc800078e33ff */
[----:B------:R-:W-:Y:S02]  /*08b0*/  ISETP.GE.AND P0, PT, R11, R6, PT ;  /* 0x000000060b00720c */ /* 0x000fe40003f06270 */
[----:B------:R-:W-:-:S04]  /*08c0*/  IADD3 R11, P1, R0, R9, RZ ;  /* 0x00000009000b7210 */ /* 0x000fc80007f3e0ff */
[----:B------:R-:W-:Y:S02]  /*08d0*/  LEA.HI.X.SX32 R14, R9, R7, 0x1, P1 ;  /* 0x00000007090e7211 */ /* 0x000fe400008f0eff */
[----:B------:R-:W-:-:S04]  /*08e0*/  LEA R10, P1, R11, UR38, 0x2 ;  /* 0x000000260b0a7c11 */ /* 0x000fc8000f8210ff */
[----:B------:R-:W-:Y:S02]  /*08f0*/  LEA.HI.X R11, R11, UR39, R14, 0x2, P1 ;  /* 0x000000270b0b7c11 */ /* 0x000fe400088f140e */
[----:B0-----:R-:W-:Y:S02]  /*0900*/  @!P0 R2UR UR4, R2 ;  /* 0x00000000020482ca */ /* 0x001fe400000e0000 */
[----:B------:R-:W-:-:S13]  /*0910*/  @!P0 R2UR UR5, R3 ;  /* 0x00000000030582ca */ /* 0x000fda00000e0000 */
[----:B------:R-:W2:Y:S01]  /*0920*/  @!P0 LDG.E.CONSTANT R15, desc[UR4][R10.64] ;  /* 0x000000040a0f8981 */ /* 0x000ea2000c1e9900 */
[----:B------:R-:W-:Y:S01]  /*0930*/  IMAD.IADD R9, R8, 0x1, R9 ;  /* 0x0000000108097824 */ /* 0x000fe200078e0209 */
[----:B------:R-:W-:Y:S01]  /*0940*/  R2UR UR4, R2 ;  /* 0x00000000020472ca */ /* 0x000fe200000e0000 */
[----:B------:R-:W-:Y:S01]  /*0950*/  IMAD.MOV.U32 R13, RZ, RZ, -0x4000401 ;  /* 0xfbfffbffff0d7424 */ /* 0x000fe200078e00ff */
[----:B------:R-:W-:Y:S01]  /*0960*/  R2UR UR5, R3 ;  /* 0x00000000030572ca */ /* 0x000fe200000e0000 */
[----:B--2---:R-:W-:Y:S01]  /*0970*/  @!P0 HMUL2 R13, R15, R4.H0_H0 ;  /* 0x200000040f0d8232 */ /* 0x004fe20000000000 */
[----:B------:R-:W-:-:S11]  /*0980*/  ISETP.GE.AND P0, PT, R9, R5, PT ;  /* 0x000000050900720c */ /* 0x000fd60003f06270 */
[----:B------:R1:W-:Y:S02]  /*0990*/  STG.E desc[UR4][R10.64], R13 ;  /* 0x0000000d0a007986 */ /* 0x0003e4000c101904 */
[----:B------:R-:W-:Y:S05]  /*09a0*/  @!P0 BRA `(.L_x_95) ;  /* 0xfffffffc00888947 */ /* 0x000fea000383ffff */
[----:B------:R-:W-:Y:S05]  /*09b0*/  EXIT ;  /* 0x000000000000794d */ /* 0x000fea0003800000 */
.L_x_96:
        /* <DEDUP_REMOVED lines=12> */
.L_x_105:


//--------------------- .nv.global.init           --------------------------
	.section	.nv.global.init,"aw",@progbits
	.align	4
.nv.global.init:
	.type		mrg32k3aM1SubSeq,@object
	.size		mrg32k3aM1SubSeq,(mrg32k3aM2SubSeq - mrg32k3aM1SubSeq)
mrg32k3aM1SubSeq:
        /*0000*/ 	.byte	0x0b, 0xcc, 0xee, 0x04, 0x73, 0x29, 0x8b, 0x6f, 0xf6, 0x53, 0x03, 0xf6, 0x23, 0xf6, 0xea, 0xda
        /* <DEDUP_REMOVED lines=125> */
	.type		mrg32k3aM2SubSeq,@object
	.size		mrg32k3aM2SubSeq,(mrg32k3aM1 - mrg32k3aM2SubSeq)
mrg32k3aM2SubSeq:
        /* <DEDUP_REMOVED lines=126> */
	.type		mrg32k3aM1,@object
	.size		mrg32k3aM1,(mrg32k3aM1Seq - mrg32k3aM1)
mrg32k3aM1:
        /* <DEDUP_REMOVED lines=144> */
	.type		mrg32k3aM1Seq,@object
	.size		mrg32k3aM1Seq,(mrg32k3aM2 - mrg32k3aM1Seq)
mrg32k3aM1Seq:
        /* <DEDUP_REMOVED lines=144> */
	.type		mrg32k3aM2,@object
	.size		mrg32k3aM2,(mrg32k3aM2Seq - mrg32k3aM2)
mrg32k3aM2:
        /* <DEDUP_REMOVED lines=144> */
	.type		mrg32k3aM2Seq,@object
	.size		mrg32k3aM2Seq,(precalc_xorwow_matrix - mrg32k3aM2Seq)
mrg32k3aM2Seq:
        /* <DEDUP_REMOVED lines=144> */
	.type		precalc_xorwow_matrix,@object
	.size		precalc_xorwow_matrix,(precalc_xorwow_offset_matrix - precalc_xorwow_matrix)
precalc_xorwow_matrix:
        /* <DEDUP_REMOVED lines=6400> */
	.type		precalc_xorwow_offset_matrix,@object
	.size		precalc_xorwow_offset_matrix,($str$3 - precalc_xorwow_offset_matrix)
precalc_xorwow_offset_matrix:
        /* <DEDUP_REMOVED lines=6400> */
	.type		$str$3,@object
	.size		$str$3,($str - $str$3)
$str$3:
        /*353c0*/ 	.byte	0x73, 0x74, 0x65, 0x70, 0x20, 0x3e, 0x20, 0x30, 0x00
	.type		$str,@object
	.size		$str,($str$2 - $str)
$str:
        /*353c9*/ 	.byte	0x76, 0x6f, 0x63, 0x61, 0x62, 0x5f, 0x73, 0x69, 0x7a, 0x65, 0x20, 0x25, 0x20, 0x32, 0x20, 0x3d
        /*353d9*/ 	.byte	0x3d, 0x20, 0x30, 0x00
	.type		$str$2,@object
	.size		$str$2,($str$1 - $str$2)
$str$2:
        /*353dd*/ 	.byte	0x76, 0x6f, 0x63, 0x61, 0x62, 0x5f, 0x73, 0x69, 0x7a, 0x65, 0x5f, 0x70, 0x61, 0x64, 0x64, 0x65
        /*353ed*/ 	.byte	0x64, 0x20, 0x25, 0x20, 0x32, 0x20, 0x3d, 0x3d, 0x20, 0x30, 0x00
	.type		$str$1,@object
	.size		$str$1,(__unnamed_1 - $str$1)
$str$1:
        /*353f8*/ 	.byte	0x2f, 0x74, 0x6d, 0x70, 0x2f, 0x6f, 0x73, 0x73, 0x5f, 0x6b, 0x65, 0x72, 0x6e, 0x65, 0x6c, 0x73
        /*35408*/ 	.byte	0x5f, 0x73, 0x72, 0x63, 0x2f, 0x66, 0x61, 0x73, 0x74, 0x65, 0x72, 0x5f, 0x74, 0x72, 0x61, 0x6e
        /*35418*/ 	.byte	0x73, 0x66, 0x6f, 0x72, 0x6d, 0x65, 0x72, 0x2f, 0x73, 0x72, 0x63, 0x2f, 0x66, 0x61, 0x73, 0x74
        /*35428*/ 	.byte	0x65, 0x72, 0x74, 0x72, 0x61, 0x6e, 0x73, 0x66, 0x6f, 0x72, 0x6d, 0x65, 0x72, 0x2f, 0x6b, 0x65
        /*35438*/ 	.byte	0x72, 0x6e, 0x65, 0x6c, 0x73, 0x2f, 0x62, 0x65, 0x61, 0x6d, 0x5f, 0x73, 0x65, 0x61, 0x72, 0x63
        /*35448*/ 	.byte	0x68, 0x5f, 0x70, 0x65, 0x6e, 0x61, 0x6c, 0x74, 0x79, 0x5f, 0x6b, 0x65, 0x72, 0x6e, 0x65, 0x6c
        /*35458*/ 	.byte	0x73, 0x2e, 0x63, 0x75, 0x00
	.type		__unnamed_1,@object
	.size		__unnamed_1,(__unnamed_3 - __unnamed_1)
__unnamed_1:
        /*3545d*/ 	.byte	0x76, 0x6f, 0x69, 0x64, 0x20, 0x66, 0x61, 0x73, 0x74, 0x65, 0x72, 0x74, 0x72, 0x61, 0x6e, 0x73
        /*3546d*/ 	.byte	0x66, 0x6f, 0x72, 0x6d, 0x65, 0x72, 0x3a, 0x3a, 0x61, 0x64, 0x64, 0x5f, 0x62, 0x69, 0x61, 0x73
        /*3547d*/ 	.byte	0x5f, 0x74, 0x65, 0x6d, 0x70, 0x65, 0x72, 0x61, 0x74, 0x75, 0x72, 0x65, 0x28, 0x54, 0x20, 0x2a
        /*3548d*/ 	.byte	0x2c, 0x20, 0x63, 0x6f, 0x6e, 0x73, 0x74, 0x20, 0x54, 0x20, 0x2a, 0x2c, 0x20, 0x69, 0x6e, 0x74
        /*3549d*/ 	.byte	0x2c, 0x20, 0x69, 0x6e, 0x74, 0x2c, 0x20, 0x69, 0x6e, 0x74, 0x2c, 0x20, 0x69, 0x6e, 0x74, 0x2c
        /*354ad*/ 	.byte	0x20, 0x66, 0x6c, 0x6f, 0x61, 0x74, 0x29, 0x20, 0x5b, 0x77, 0x69, 0x74, 0x68, 0x20, 0x54, 0x20
        /*354bd*/ 	.byte	0x3d, 0x20, 0x5f, 0x5f, 0x68, 0x61, 0x6c, 0x66, 0x32, 0x5d, 0x00
	.type		__unnamed_3,@object
	.size		__unnamed_3,(__unnamed_5 - __unnamed_3)
__unnamed_3:
        /* <DEDUP_REMOVED lines=11> */
        /*35578*/ 	.byte	0x49, 0x54, 0x49, 0x56, 0x45, 0x20, 0x3d, 0x20, 0x74, 0x72, 0x75, 0x65, 0x5d, 0x00
	.type		__unnamed_5,@object
	.size		__unnamed_5,(__unnamed_2 - __unnamed_5)
__unnamed_5:
        /* <DEDUP_REMOVED lines=11> */
        /*35636*/ 	.byte	0x44, 0x49, 0x54, 0x49, 0x56, 0x45, 0x20, 0x3d, 0x20, 0x74, 0x72, 0x75, 0x65, 0x5d, 0x00
	.type		__unnamed_2,@object
	.size		__unnamed_2,(__unnamed_4 - __unnamed_2)
__unnamed_2:
        /* <DEDUP_REMOVED lines=12> */
	.type		__unnamed_4,@object
	.size		__unnamed_4,(.L_12 - __unnamed_4)
__unnamed_4:
        /* <DEDUP_REMOVED lines=12> */
.L_12:


//--------------------- .nv.shared._ZN17fastertransformer24apply_min_length_penaltyI6__halfEEvPT_iPKiS5_iii --------------------------
	.section	.nv.shared._ZN17fastertransformer24apply_min_length_penaltyI6__halfEEvPT_iPKiS5_iii,"aw",@nobits
	.sectionflags	@""
	.align	16
	.zero		1024


//--------------------- .nv.shared.reserved.0     --------------------------
	.section	.nv.shared.reserved.0,"aw",@nobits
	.weak		__nv_reservedSMEM_offset_0_alias
	.size		__nv_reservedSMEM_offset_0_alias, 0, 0
	.other		__nv_reservedSMEM_offset_0_alias,@"STO_CUDA_RESERVED_SHARED STV_DEFAULT"
__nv_reservedSMEM_offset_0_alias:
	.zero		0


//--------------------- .nv.global                --------------------------
	.section	.nv.global,"aw",@nobits
.nv.global:
	.type		_ZN66_INTERNAL_1e2d82c7_30_beam_search_penalty_kernels_cu_d71c890f_31924cuda3std6ranges3__45__cpo9iter_moveE,@object
	.size		_ZN66_INTERNAL_1e2d82c7_30_beam_search_penalty_kernels_cu_d71c890f_31924cuda3std6ranges3__45__cpo9iter_moveE,(_ZN66_INTERNAL_1e2d82c7_30_beam_search_penalty_kernels_cu_d71c890f_31924cuda3std3__468_GLOBAL__N__1e2d82c7_30_beam_search_penalty_kernels_cu_d71c890f_31926ignoreE - _ZN66_INTERNAL_1e2d82c7_30_beam_search_penalty_kernels_cu_d71c890f_31924cuda3std6ranges3__45__cpo9iter_moveE)
_ZN66_INTERNAL_1e2d82c7_30_beam_search_penalty_kernels_cu_d71c890f_31924cuda3std6ranges3__45__cpo9iter_moveE:
	.zero		1
	.type		_ZN66_INTERNAL_1e2d82c7_30_beam_search_penalty_kernels_cu_d71c890f_31924cuda3std3__468_GLOBAL__N__1e2d82c7_30_beam_search_penalty_kernels_cu_d71c890f_31926ignoreE,@object
	.size		_ZN66_INTERNAL_1e2d82c7_30_beam_search_penalty_kernels_cu_d71c890f_31924cuda3std3__468_GLOBAL__N__1e2d82c7_30_beam_search_penalty_kernels_cu_d71c890f_31926ignoreE,(_ZN66_INTERNAL_1e2d82c7_30_beam_search_penalty_kernels_cu_d71c890f_31924cuda3std3__45__cpo4cendE - _ZN66_INTERNAL_1e2d82c7_30_beam_search_penalty_kernels_cu_d71c890f_31924cuda3std3__468_GLOBAL__N__1e2d82c7_30_beam_search_penalty_kernels_cu_d71c890f_31926ignoreE)
_ZN66_INTERNAL_1e2d82c7_30_beam_search_penalty_kernels_cu_d71c890f_31924cuda3std3__468_GLOBAL__N__1e2d82c7_30_beam_search_penalty_kernels_cu_d71c890f_31926ignoreE:
	.zero		1
	.type		_ZN66_INTERNAL_1e2d82c7_30_beam_search_penalty_kernels_cu_d71c890f_31924cuda3std3__45__cpo4cendE,@object
	.size		_ZN66_INTERNAL_1e2d82c7_30_beam_search_penalty_kernels_cu_d71c890f_31924cuda3std3__45__cpo4cendE,(_ZN66_INTERNAL_1e2d82c7_30_beam_search_penalty_kernels_cu_d71c890f_31924cuda3std3__45__cpo3endE - _ZN66_INTERNAL_1e2d82c7_30_beam_search_penalty_kernels_cu_d71c890f_31924cuda3std3__45__cpo4cendE)
_ZN66_INTERNAL_1e2d82c7_30_beam_search_penalty_kernels_cu_d71c890f_31924cuda3std3__45__cpo4cendE:
	.zero		1
	.type		_ZN66_INTERNAL_1e2d82c7_30_beam_search_penalty_kernels_cu_d71c890f_31924cuda3std3__45__cpo3endE,@object
	.size		_ZN66_INTERNAL_1e2d82c7_30_beam_search_penalty_kernels_cu_d71c890f_31924cuda3std3__45__cpo3endE,(_ZN66_INTERNAL_1e2d82c7_30_beam_search_penalty_kernels_cu_d71c890f_31924cuda3std3__48in_placeE - _ZN66_INTERNAL_1e2d82c7_30_beam_search_penalty_kernels_cu_d71c890f_31924cuda3std3__45__cpo3endE)
_ZN66_INTERNAL_1e2d82c7_30_beam_search_penalty_kernels_cu_d71c890f_31924cuda3std3__45__cpo3endE:
	.zero		1
	.type		_ZN66_INTERNAL_1e2d82c7_30_beam_search_penalty_kernels_cu_d71c890f_31924cuda3std3__48in_placeE,@object
	.size		_ZN66_INTERNAL_1e2d82c7_30_beam_search_penalty_kernels_cu_d71c890f_31924cuda3std3__48in_placeE,(_ZN66_INTERNAL_1e2d82c7_30_beam_search_penalty_kernels_cu_d71c890f_31924cuda3std6ranges3__45__cpo7advanceE - _ZN66_INTERNAL_1e2d82c7_30_beam_search_penalty_kernels_cu_d71c890f_31924cuda3std3__48in_placeE)
_ZN66_INTERNAL_1e2d82c7_30_beam_search_penalty_kernels_cu_d71c890f_31924cuda3std3__48in_placeE:
	.zero		1
	.type		_ZN66_INTERNAL_1e2d82c7_30_beam_search_penalty_kernels_cu_d71c890f_31924cuda3std6ranges3__45__cpo7advanceE,@object
	.size		_ZN66_INTERNAL_1e2d82c7_30_beam_search_penalty_kernels_cu_d71c890f_31924cuda3std6ranges3__45__cpo7advanceE,(_ZN66_INTERNAL_1e2d82c7_30_beam_search_penalty_kernels_cu_d71c890f_31924cuda3std3__45__cpo5beginE - _ZN66_INTERNAL_1e2d82c7_30_beam_search_penalty_kernels_cu_d71c890f_31924cuda3std6ranges3__45__cpo7advanceE)
_ZN66_INTERNAL_1e2d82c7_30_beam_search_penalty_kernels_cu_d71c890f_31924cuda3std6ranges3__45__cpo7advanceE:
	.zero		1
	.type		_ZN66_INTERNAL_1e2d82c7_30_beam_search_penalty_kernels_cu_d71c890f_31924cuda3std3__45__cpo5beginE,@object
	.size		_ZN66_INTERNAL_1e2d82c7_30_beam_search_penalty_kernels_cu_d71c890f_31924cuda3std3__45__cpo5beginE,(_ZN66_INTERNAL_1e2d82c7_30_beam_search_penalty_kernels_cu_d71c890f_31924cuda3std3__419piecewise_constructE - _ZN66_INTERNAL_1e2d82c7_30_beam_search_penalty_kernels_cu_d71c890f_31924cuda3std3__45__cpo5beginE)
_ZN66_INTERNAL_1e2d82c7_30_beam_search_penalty_kernels_cu_d71c890f_31924cuda3std3__45__cpo5beginE:
	.zero		1
	.type		_ZN66_INTERNAL_1e2d82c7_30_beam_search_penalty_kernels_cu_d71c890f_31924cuda3std3__419piecewise_constructE,@object
	.size		_ZN66_INTERNAL_1e2d82c7_30_beam_search_penalty_kernels_cu_d71c890f_31924cuda3std3__419piecewise_constructE,(_ZN66_INTERNAL_1e2d82c7_30_beam_search_penalty_kernels_cu_d71c890f_31924cuda3std3__45__cpo6cbeginE - _ZN66_INTERNAL_1e2d82c7_30_beam_search_penalty_kernels_cu_d71c890f_31924cuda3std3__419piecewise_constructE)
_ZN66_INTERNAL_1e2d82c7_30_beam_search_penalty_kernels_cu_d71c890f_31924cuda3std3__419piecewise_constructE:
	.zero		1
	.type		_ZN66_INTERNAL_1e2d82c7_30_beam_search_penalty_kernels_cu_d71c890f_31924cuda3std3__45__cpo6cbeginE,@object
	.size		_ZN66_INTERNAL_1e2d82c7_30_beam_search_penalty_kernels_cu_d71c890f_31924cuda3std3__45__cpo6cbeginE,(_ZN66_INTERNAL_1e2d82c7_30_beam_search_penalty_kernels_cu_d71c890f_31924cuda3std6ranges3__45__cpo4swapE - _ZN66_INTERNAL_1e2d82c7_30_beam_search_penalty_kernels_cu_d71c890f_31924cuda3std3__45__cpo6cbeginE)
_ZN66_INTERNAL_1e2d82c7_30_beam_search_penalty_kernels_cu_d71c890f_31924cuda3std3__45__cpo6cbeginE:
	.zero		1
	.type		_ZN66_INTERNAL_1e2d82c7_30_beam_search_penalty_kernels_cu_d71c890f_31924cuda3std6ranges3__45__cpo4swapE,@object
	.size		_ZN66_INTERNAL_1e2d82c7_30_beam_search_penalty_kernels_cu_d71c890f_31924cuda3std6ranges3__45__cpo4swapE,(.L_21 - _ZN66_INTERNAL_1e2d82c7_30_beam_search_penalty_kernels_cu_d71c890f_31924cuda3std6ranges3__45__cpo4swapE)
_ZN66_INTERNAL_1e2d82c7_30_beam_search_penalty_kernels_cu_d71c890f_31924cuda3std6ranges3__45__cpo4swapE:
	.zero		1
.L_21:


//--------------------- .nv.shared._ZN17fastertransformer24apply_repetition_penaltyI6__halfLb1EEEvPT_iiiiiPKiS5_S5_S5_if --------------------------
	.section	.nv.shared._ZN17fastertransformer24apply_repetition_penaltyI6__halfLb1EEEvPT_iiiiiPKiS5_S5_S5_if,"aw",@nobits
	.sectionflags	@""
	.align	16
	.zero		1024


//--------------------- .nv.shared._ZN17fastertransformer24apply_repetition_penaltyI6__halfLb0EEEvPT_iiiiiPKiS5_S5_S5_if --------------------------
	.section	.nv.shared._ZN17fastertransformer24apply_repetition_penaltyI6__halfLb0EEEvPT_iiiiiPKiS5_S5_S5_if,"aw",@nobits
	.sectionflags	@""
	.align	16
	.zero		1024


//--------------------- .nv.shared._ZN17fastertransformer20add_bias_temperatureI6__halfEEvPT_PKS2_iiiif --------------------------
	.section	.nv.shared._ZN17fastertransformer20add_bias_temperatureI6__halfEEvPT_PKS2_iiiif,"aw",@nobits
	.sectionflags	@""
	.align	16
	.zero		1024


//--------------------- .nv.shared._ZN17fastertransformer24apply_min_length_penaltyIfEEvPT_iPKiS4_iii --------------------------
	.section	.nv.shared._ZN17fastertransformer24apply_min_length_penaltyIfEEvPT_iPKiS4_iii,"aw",@nobits
	.sectionflags	@""
	.align	16
	.zero		1024


//--------------------- .nv.shared._ZN17fastertransformer24apply_repetition_penaltyIfLb1EEEvPT_iiiiiPKiS4_S4_S4_if --------------------------
	.section	.nv.shared._ZN17fastertransformer24apply_repetition_penaltyIfLb1EEEvPT_iiiiiPKiS4_S4_S4_if,"aw",@nobits
	.sectionflags	@""
	.align	16
	.zero		1024


//--------------------- .nv.shared._ZN17fastertransformer24apply_repetition_penaltyIfLb0EEEvPT_iiiiiPKiS4_S4_S4_if --------------------------
	.section	.nv.shared._ZN17fastertransformer24apply_repetition_penaltyIfLb0EEEvPT_iiiiiPKiS4_S4_S4_if,"aw",@nobits
	.sectionflags	@""
	.align	16
	.zero		1024


//--------------------- .nv.shared._ZN17fastertransformer20add_bias_temperatureIfEEvPT_PKS1_iiiif --------------------------
	.section	.nv.shared._ZN17fastertransformer20add_bias_temperatureIfEEvPT_PKS1_iiiif,"aw",@nobits
	.sectionflags	@""
	.align	16
	.zero		1024


//--------------------- .nv.shared._ZN17fastertransformer20add_bias_temperatureI7__half2EEvPT_PKS2_iiiif --------------------------
	.section	.nv.shared._ZN17fastertransformer20add_bias_temperatureI7__half2EEvPT_PKS2_iiiif,"aw",@nobits
	.sectionflags	@""
	.align	16
	.zero		1024


//--------------------- .nv.constant0._ZN17fastertransformer24apply_min_length_penaltyI6__halfEEvPT_iPKiS5_iii --------------------------
	.section	.nv.constant0._ZN17fastertransformer24apply_min_length_penaltyI6__halfEEvPT_iPKiS5_iii,"a",@progbits
	.sectionflags	@""
	.align	4
.nv.constant0._ZN17fastertransformer24apply_min_length_penaltyI6__halfEEvPT_iPKiS5_iii:
	.zero		572


//--------------------- .nv.constant0._ZN17fastertransformer24apply_repetition_penaltyI6__halfLb1EEEvPT_iiiiiPKiS5_S5_S5_if --------------------------
	.section	.nv.constant0._ZN17fastertransformer24apply_repetition_penaltyI6__halfLb1EEEvPT_iiiiiPKiS5_S5_S5_if,"a",@progbits
	.sectionflags	@""
	.align	4
.nv.constant0._ZN17fastertransformer24apply_repetition_penaltyI6__halfLb1EEEvPT_iiiiiPKiS5_S5_S5_if:
	.zero		600


//--------------------- .nv.constant0._ZN17fastertransformer24apply_repetition_penaltyI6__halfLb0EEEvPT_iiiiiPKiS5_S5_S5_if --------------------------
	.section	.nv.constant0._ZN17fastertransformer24apply_repetition_penaltyI6__halfLb0EEEvPT_iiiiiPKiS5_S5_S5_if,"a",@progbits
	.sectionflags	@""
	.align	4
.nv.constant0._ZN17fastertransformer24apply_repetition_penaltyI6__halfLb0EEEvPT_iiiiiPKiS5_S5_S5_if:
	.zero		600


//--------------------- .nv.constant0._ZN17fastertransformer20add_bias_temperatureI6__halfEEvPT_PKS2_iiiif --------------------------
	.section	.nv.constant0._ZN17fastertransformer20add_bias_temperatureI6__halfEEvPT_PKS2_iiiif,"a",@progbits
	.sectionflags	@""
	.align	4
.nv.constant0._ZN17fastertransformer20add_bias_temperatureI6__halfEEvPT_PKS2_iiiif:
	.zero		564


//--------------------- .nv.constant0._ZN17fastertransformer24apply_min_length_penaltyIfEEvPT_iPKiS4_iii --------------------------
	.section	.nv.constant0._ZN17fastertransformer24apply_min_length_penaltyIfEEvPT_iPKiS4_iii,"a",@progbits
	.sectionflags	@""
	.align	4
.nv.constant0._ZN17fastertransformer24apply_min_length_penaltyIfEEvPT_iPKiS4_iii:
	.zero		572


//--------------------- .nv.constant0._ZN17fastertransformer24apply_repetition_penaltyIfLb1EEEvPT_iiiiiPKiS4_S4_S4_if --------------------------
	.section	.nv.constant0._ZN17fastertransformer24apply_repetition_penaltyIfLb1EEEvPT_iiiiiPKiS4_S4_S4_if,"a",@progbits
	.sectionflags	@""
	.align	4
.nv.constant0._ZN17fastertransformer24apply_repetition_penaltyIfLb1EEEvPT_iiiiiPKiS4_S4_S4_if:
	.zero		600


//--------------------- .nv.constant0._ZN17fastertransformer24apply_repetition_penaltyIfLb0EEEvPT_iiiiiPKiS4_S4_S4_if --------------------------
	.section	.nv.constant0._ZN17fastertransformer24apply_repetition_penaltyIfLb0EEEvPT_iiiiiPKiS4_S4_S4_if,"a",@progbits
	.sectionflags	@""
	.align	4
.nv.constant0._ZN17fastertransformer24apply_repetition_penaltyIfLb0EEEvPT_iiiiiPKiS4_S4_S4_if:
	.zero		600


//--------------------- .nv.constant0._ZN17fastertransformer20add_bias_temperatureIfEEvPT_PKS1_iiiif --------------------------
	.section	.nv.constant0._ZN17fastertransformer20add_bias_temperatureIfEEvPT_PKS1_iiiif,"a",@progbits
	.sectionflags	@""
	.align	4
.nv.constant0._ZN17fastertransformer20add_bias_temperatureIfEEvPT_PKS1_iiiif:
	.zero		564


//--------------------- .nv.constant0._ZN17fastertransformer20add_bias_temperatureI7__half2EEvPT_PKS2_iiiif --------------------------
	.section	.nv.constant0._ZN17fastertransformer20add_bias_temperatureI7__half2EEvPT_PKS2_iiiif,"a",@progbits
	.sectionflags	@""
	.align	4
.nv.constant0._ZN17fastertransformer20add_bias_temperatureI7__half2EEvPT_PKS2_iiiif:
	.zero		564


//--------------------- SYMBOLS --------------------------

	.type		.nv.reservedSmem.offset0,@object
	.size		.nv.reservedSmem.offset0,0x4
	.type		__assertfail,@function
